//
// Generated by NVIDIA NVVM Compiler
//
// Compiler Build ID: CL-36424714
// Cuda compilation tools, release 13.0, V13.0.88
// Based on NVVM 20.0.0
//

.version 9.0
.target sm_100
.address_size 64

	// .globl	_ZN6cutsim11diff_kernelEP12CudaNodeDataiP12VolumeParams
.extern .func  (.param .b32 func_retval0) vprintf
(
	.param .b64 vprintf_param_0,
	.param .b64 vprintf_param_1
)
;
.global .align 1 .b8 $str[18] = {229, 157, 144, 230, 160, 135, 230, 163, 128, 230, 159, 165, 102, 97, 108, 115, 101};
.global .align 1 .b8 $str$1[18] = {231, 187, 147, 230, 158, 156, 230, 163, 128, 230, 159, 165, 102, 97, 108, 115, 101};

.visible .entry _ZN6cutsim11diff_kernelEP12CudaNodeDataiP12VolumeParams(
	.param .u64 .ptr .align 1 _ZN6cutsim11diff_kernelEP12CudaNodeDataiP12VolumeParams_param_0,
	.param .u32 _ZN6cutsim11diff_kernelEP12CudaNodeDataiP12VolumeParams_param_1,
	.param .u64 .ptr .align 1 _ZN6cutsim11diff_kernelEP12CudaNodeDataiP12VolumeParams_param_2
)
{
	.reg .pred 	%p<32>;
	.reg .b32 	%r<20>;
	.reg .b32 	%f<79>;
	.reg .b64 	%rd<13>;
	.reg .b64 	%fd<4>;

	ld.param.u64 	%rd3, [_ZN6cutsim11diff_kernelEP12CudaNodeDataiP12VolumeParams_param_0];
	ld.param.u32 	%r3, [_ZN6cutsim11diff_kernelEP12CudaNodeDataiP12VolumeParams_param_1];
	ld.param.u64 	%rd4, [_ZN6cutsim11diff_kernelEP12CudaNodeDataiP12VolumeParams_param_2];
	cvta.to.global.u64 	%rd1, %rd4;
	mov.u32 	%r4, %ctaid.x;
	mov.u32 	%r5, %ntid.x;
	mov.u32 	%r6, %tid.x;
	mad.lo.s32 	%r1, %r4, %r5, %r6;
	shr.s32 	%r7, %r1, 31;
	shr.u32 	%r8, %r7, 29;
	add.s32 	%r9, %r1, %r8;
	shr.s32 	%r2, %r9, 3;
	setp.ge.s32 	%p1, %r2, %r3;
	@%p1 bra 	$L__BB0_21;
	cvta.to.global.u64 	%rd5, %rd3;
	and.b32  	%r13, %r9, -8;
	sub.s32 	%r14, %r1, %r13;
	mul.wide.s32 	%rd6, %r2, 132;
	add.s64 	%rd7, %rd5, %rd6;
	mul.wide.s32 	%rd8, %r14, 4;
	add.s64 	%rd2, %rd7, %rd8;
	ld.global.f32 	%f1, [%rd2];
	ld.global.f32 	%f2, [%rd2+32];
	ld.global.f32 	%f3, [%rd2+64];
	abs.f32 	%f21, %f1;
	setp.num.f32 	%p2, %f21, %f21;
	abs.f32 	%f22, %f2;
	setp.num.f32 	%p3, %f22, %f22;
	and.pred  	%p4, %p2, %p3;
	abs.f32 	%f24, %f3;
	setp.num.f32 	%p5, %f24, %f24;
	and.pred  	%p6, %p4, %p5;
	setp.neu.f32 	%p7, %f21, 0f7F800000;
	and.pred  	%p8, %p6, %p7;
	setp.neu.f32 	%p9, %f22, 0f7F800000;
	and.pred  	%p10, %p8, %p9;
	setp.neu.f32 	%p11, %f24, 0f7F800000;
	and.pred  	%p12, %p10, %p11;
	@%p12 bra 	$L__BB0_3;
	mov.u64 	%rd9, $str;
	cvta.global.u64 	%rd10, %rd9;
	{ // callseq 0, 0
	.param .b64 param0;
	st.param.b64 	[param0], %rd10;
	.param .b64 param1;
	st.param.b64 	[param1], 0;
	.param .b32 retval0;
	call.uni (retval0), 
	vprintf, 
	(
	param0, 
	param1
	);
	ld.param.b32 	%r15, [retval0];
	} // callseq 0
	bra.uni 	$L__BB0_21;
$L__BB0_3:
	ld.global.u32 	%r17, [%rd1];
	mov.f32 	%f78, 0f461C4000;
	setp.eq.s32 	%p13, %r17, 2;
	@%p13 bra 	$L__BB0_16;
	setp.ne.s32 	%p14, %r17, 1;
	mov.f32 	%f77, 0fC47A0000;
	@%p14 bra 	$L__BB0_18;
	ld.global.f32 	%f4, [%rd1+20];
	setp.le.f32 	%p20, %f4, 0f00000000;
	mov.f32 	%f78, %f77;
	@%p20 bra 	$L__BB0_18;
	ld.global.f32 	%f5, [%rd1+24];
	setp.le.f32 	%p21, %f5, 0f00000000;
	mov.f32 	%f78, %f77;
	@%p21 bra 	$L__BB0_18;
	ld.global.v2.f32 	{%f58, %f59}, [%rd1+8];
	sub.f32 	%f6, %f1, %f58;
	sub.f32 	%f7, %f2, %f59;
	ld.global.f32 	%f60, [%rd1+16];
	sub.f32 	%f8, %f3, %f60;
	mul.f32 	%f61, %f7, %f7;
	fma.rn.f32 	%f62, %f6, %f6, %f61;
	sqrt.rn.f32 	%f63, %f62;
	abs.f32 	%f64, %f63;
	setp.equ.f32 	%p22, %f64, 0f7F800000;
	setp.gt.f32 	%p23, %f63, 0f49742400;
	or.pred  	%p24, %p22, %p23;
	mov.f32 	%f78, %f77;
	@%p24 bra 	$L__BB0_18;
	setp.ltu.f32 	%p25, %f8, 0f00000000;
	@%p25 bra 	$L__BB0_12;
	setp.leu.f32 	%p26, %f8, %f5;
	@%p26 bra 	$L__BB0_11;
	ld.global.f64 	%fd1, [%rd1+56];
	cvt.f64.f32 	%fd2, %f63;
	sub.f64 	%fd3, %fd1, %fd2;
	cvt.rn.f32.f64 	%f78, %fd3;
	bra.uni 	$L__BB0_18;
$L__BB0_11:
	sub.f32 	%f78, %f4, %f63;
	bra.uni 	$L__BB0_18;
$L__BB0_12:
	setp.lt.f32 	%p27, %f63, %f4;
	mov.f32 	%f78, %f8;
	@%p27 bra 	$L__BB0_18;
	setp.lt.f32 	%p28, %f63, 0f358637BD;
	mov.f32 	%f78, %f77;
	@%p28 bra 	$L__BB0_18;
	div.rn.f32 	%f67, %f4, %f63;
	mul.f32 	%f68, %f6, %f67;
	mul.f32 	%f69, %f7, %f67;
	sub.f32 	%f70, %f6, %f68;
	sub.f32 	%f71, %f7, %f69;
	mul.f32 	%f72, %f71, %f71;
	fma.rn.f32 	%f73, %f70, %f70, %f72;
	fma.rn.f32 	%f74, %f8, %f8, %f73;
	sqrt.rn.f32 	%f12, %f74;
	abs.f32 	%f13, %f12;
	setp.nan.f32 	%p29, %f13, %f13;
	mov.f32 	%f78, %f77;
	@%p29 bra 	$L__BB0_18;
	setp.neu.f32 	%p30, %f13, 0f7F800000;
	neg.f32 	%f75, %f12;
	selp.f32 	%f78, %f75, 0fC47A0000, %p30;
	bra.uni 	$L__BB0_18;
$L__BB0_16:
	ld.global.f32 	%f27, [%rd1+8];
	sub.f32 	%f28, %f1, %f27;
	abs.f32 	%f29, %f28;
	ld.global.f32 	%f30, [%rd1+20];
	mul.f32 	%f31, %f30, 0f3F000000;
	sub.f32 	%f15, %f29, %f31;
	ld.global.f32 	%f32, [%rd1+12];
	sub.f32 	%f33, %f2, %f32;
	abs.f32 	%f34, %f33;
	ld.global.f32 	%f35, [%rd1+24];
	mul.f32 	%f36, %f35, 0f3F000000;
	sub.f32 	%f37, %f34, %f36;
	ld.global.f32 	%f38, [%rd1+16];
	sub.f32 	%f39, %f3, %f38;
	abs.f32 	%f40, %f39;
	ld.global.f32 	%f41, [%rd1+28];
	mul.f32 	%f42, %f41, 0f3F000000;
	sub.f32 	%f43, %f40, %f42;
	max.f32 	%f44, %f15, 0f00000000;
	max.f32 	%f45, %f37, 0f00000000;
	max.f32 	%f46, %f43, 0f00000000;
	mul.f32 	%f47, %f45, %f45;
	fma.rn.f32 	%f48, %f44, %f44, %f47;
	fma.rn.f32 	%f49, %f46, %f46, %f48;
	sqrt.rn.f32 	%f50, %f49;
	neg.f32 	%f78, %f50;
	setp.geu.f32 	%p15, %f15, 0f00000000;
	setp.geu.f32 	%p16, %f37, 0f00000000;
	or.pred  	%p17, %p15, %p16;
	setp.geu.f32 	%p18, %f43, 0f00000000;
	or.pred  	%p19, %p17, %p18;
	@%p19 bra 	$L__BB0_18;
	abs.f32 	%f51, %f15;
	abs.f32 	%f52, %f37;
	min.f32 	%f53, %f51, %f52;
	abs.f32 	%f54, %f43;
	min.f32 	%f78, %f53, %f54;
$L__BB0_18:
	abs.f32 	%f76, %f78;
	setp.ne.f32 	%p31, %f76, 0f7F800000;
	@%p31 bra 	$L__BB0_20;
	mov.u64 	%rd11, $str$1;
	cvta.global.u64 	%rd12, %rd11;
	{ // callseq 1, 0
	.param .b64 param0;
	st.param.b64 	[param0], %rd12;
	.param .b64 param1;
	st.param.b64 	[param1], 0;
	.param .b32 retval0;
	call.uni (retval0), 
	vprintf, 
	(
	param0, 
	param1
	);
	ld.param.b32 	%r18, [retval0];
	} // callseq 1
	bra.uni 	$L__BB0_21;
$L__BB0_20:
	st.global.f32 	[%rd2+96], %f78;
$L__BB0_21:
	ret;

}
	// .globl	_ZN6cutsim17blade_diff_kernelEP12CudaNodeDataiP11BladeParamsPfS4_Pii
.visible .entry _ZN6cutsim17blade_diff_kernelEP12CudaNodeDataiP11BladeParamsPfS4_Pii(
	.param .u64 .ptr .align 1 _ZN6cutsim17blade_diff_kernelEP12CudaNodeDataiP11BladeParamsPfS4_Pii_param_0,
	.param .u32 _ZN6cutsim17blade_diff_kernelEP12CudaNodeDataiP11BladeParamsPfS4_Pii_param_1,
	.param .u64 .ptr .align 1 _ZN6cutsim17blade_diff_kernelEP12CudaNodeDataiP11BladeParamsPfS4_Pii_param_2,
	.param .u64 .ptr .align 1 _ZN6cutsim17blade_diff_kernelEP12CudaNodeDataiP11BladeParamsPfS4_Pii_param_3,
	.param .u64 .ptr .align 1 _ZN6cutsim17blade_diff_kernelEP12CudaNodeDataiP11BladeParamsPfS4_Pii_param_4,
	.param .u64 .ptr .align 1 _ZN6cutsim17blade_diff_kernelEP12CudaNodeDataiP11BladeParamsPfS4_Pii_param_5,
	.param .u32 _ZN6cutsim17blade_diff_kernelEP12CudaNodeDataiP11BladeParamsPfS4_Pii_param_6
)
{
	.reg .pred 	%p<116>;
	.reg .b32 	%r<35>;
	.reg .b32 	%f<1235>;
	.reg .b64 	%rd<46>;

	ld.param.u64 	%rd5, [_ZN6cutsim17blade_diff_kernelEP12CudaNodeDataiP11BladeParamsPfS4_Pii_param_0];
	ld.param.u32 	%r14, [_ZN6cutsim17blade_diff_kernelEP12CudaNodeDataiP11BladeParamsPfS4_Pii_param_1];
	ld.param.u64 	%rd6, [_ZN6cutsim17blade_diff_kernelEP12CudaNodeDataiP11BladeParamsPfS4_Pii_param_2];
	cvta.to.global.u64 	%rd1, %rd6;
	mov.u32 	%r15, %ctaid.x;
	mov.u32 	%r16, %ntid.x;
	mov.u32 	%r17, %tid.x;
	mad.lo.s32 	%r1, %r15, %r16, %r17;
	shr.s32 	%r18, %r1, 31;
	shr.u32 	%r19, %r18, 29;
	add.s32 	%r20, %r1, %r19;
	shr.s32 	%r2, %r20, 3;
	setp.ge.s32 	%p9, %r2, %r14;
	@%p9 bra 	$L__BB1_131;
	cvta.to.global.u64 	%rd10, %rd5;
	and.b32  	%r25, %r20, -8;
	sub.s32 	%r26, %r1, %r25;
	mul.wide.s32 	%rd11, %r2, 132;
	add.s64 	%rd12, %rd10, %rd11;
	mul.wide.s32 	%rd13, %r26, 4;
	add.s64 	%rd2, %rd12, %rd13;
	ld.global.f32 	%f1, [%rd2];
	ld.global.f32 	%f2, [%rd2+32];
	ld.global.f32 	%f3, [%rd2+64];
	ld.global.u32 	%r3, [%rd1+56];
	setp.lt.s32 	%p11, %r3, 5;
	mov.f32 	%f1217, 0f5368D4A5;
	mov.pred 	%p115, 0;
	mov.b32 	%r34, 0;
	@%p11 bra 	$L__BB1_127;
	ld.global.u64 	%rd3, [%rd1+48];
	ld.f32 	%f1157, [%rd3];
	ld.f32 	%f1156, [%rd3+4];
	ld.f32 	%f1155, [%rd3+8];
	ld.f32 	%f1154, [%rd3+12];
	ld.f32 	%f1153, [%rd3+16];
	ld.f32 	%f1152, [%rd3+20];
	ld.f32 	%f1151, [%rd3+24];
	ld.f32 	%f1150, [%rd3+28];
	ld.f32 	%f1149, [%rd3+32];
	ld.f32 	%f1148, [%rd3+36];
	ld.f32 	%f1147, [%rd3+40];
	ld.f32 	%f1146, [%rd3+44];
	add.s32 	%r4, %r3, -4;
	mov.f32 	%f1217, 0f5368D4A5;
	mov.b32 	%r34, 0;
$L__BB1_3:
	mul.wide.u32 	%rd14, %r34, 12;
	add.s64 	%rd4, %rd3, %rd14;
	add.s32 	%r6, %r34, 4;
	ld.f32 	%f29, [%rd4+48];
	ld.f32 	%f30, [%rd4+52];
	ld.f32 	%f31, [%rd4+56];
	ld.f32 	%f32, [%rd4+60];
	ld.f32 	%f33, [%rd4+64];
	ld.f32 	%f34, [%rd4+68];
	ld.f32 	%f35, [%rd4+72];
	ld.f32 	%f36, [%rd4+76];
	ld.f32 	%f37, [%rd4+80];
	ld.f32 	%f38, [%rd4+84];
	ld.f32 	%f39, [%rd4+88];
	ld.f32 	%f40, [%rd4+92];
	sub.f32 	%f41, %f1154, %f1157;
	sub.f32 	%f42, %f1153, %f1156;
	sub.f32 	%f43, %f1152, %f1155;
	sub.f32 	%f555, %f1151, %f1157;
	sub.f32 	%f556, %f1150, %f1156;
	sub.f32 	%f557, %f1149, %f1155;
	mul.f32 	%f558, %f42, %f557;
	mul.f32 	%f559, %f43, %f556;
	sub.f32 	%f44, %f558, %f559;
	mul.f32 	%f560, %f43, %f555;
	mul.f32 	%f561, %f41, %f557;
	sub.f32 	%f45, %f560, %f561;
	mul.f32 	%f562, %f41, %f556;
	mul.f32 	%f563, %f42, %f555;
	sub.f32 	%f46, %f562, %f563;
	mul.f32 	%f564, %f45, %f45;
	fma.rn.f32 	%f565, %f44, %f44, %f564;
	fma.rn.f32 	%f566, %f46, %f46, %f565;
	sqrt.rn.f32 	%f47, %f566;
	setp.lt.f32 	%p12, %f47, 0f358637BD;
	mov.f32 	%f1159, 0f00000000;
	mov.f32 	%f1160, %f1159;
	mov.f32 	%f1161, %f1159;
	@%p12 bra 	$L__BB1_5;
	div.rn.f32 	%f1159, %f44, %f47;
	div.rn.f32 	%f1160, %f45, %f47;
	div.rn.f32 	%f1161, %f46, %f47;
$L__BB1_5:
	sub.f32 	%f54, %f1, %f1157;
	sub.f32 	%f55, %f2, %f1156;
	sub.f32 	%f56, %f3, %f1155;
	sub.f32 	%f567, %f1, %f29;
	sub.f32 	%f568, %f2, %f30;
	sub.f32 	%f569, %f3, %f31;
	mul.f32 	%f570, %f1160, %f55;
	fma.rn.f32 	%f571, %f1159, %f54, %f570;
	fma.rn.f32 	%f572, %f1161, %f56, %f571;
	mul.f32 	%f573, %f1160, %f568;
	fma.rn.f32 	%f574, %f1159, %f567, %f573;
	fma.rn.f32 	%f575, %f1161, %f569, %f574;
	mul.f32 	%f576, %f572, %f575;
	setp.gt.f32 	%p13, %f576, 0f00000000;
	@%p13 bra 	$L__BB1_88;
	sub.f32 	%f57, %f32, %f1157;
	sub.f32 	%f58, %f33, %f1156;
	sub.f32 	%f59, %f34, %f1155;
	mul.f32 	%f578, %f42, %f59;
	mul.f32 	%f579, %f43, %f58;
	sub.f32 	%f60, %f578, %f579;
	mul.f32 	%f580, %f43, %f57;
	mul.f32 	%f581, %f41, %f59;
	sub.f32 	%f61, %f580, %f581;
	mul.f32 	%f582, %f41, %f58;
	mul.f32 	%f583, %f42, %f57;
	sub.f32 	%f62, %f582, %f583;
	mul.f32 	%f584, %f61, %f61;
	fma.rn.f32 	%f585, %f60, %f60, %f584;
	fma.rn.f32 	%f586, %f62, %f62, %f585;
	sqrt.rn.f32 	%f63, %f586;
	setp.lt.f32 	%p14, %f63, 0f358637BD;
	mov.f32 	%f1162, 0f00000000;
	mov.f32 	%f1163, %f1162;
	mov.f32 	%f1164, %f1162;
	@%p14 bra 	$L__BB1_8;
	div.rn.f32 	%f1162, %f60, %f63;
	div.rn.f32 	%f1163, %f61, %f63;
	div.rn.f32 	%f1164, %f62, %f63;
$L__BB1_8:
	mul.f32 	%f588, %f1163, %f55;
	fma.rn.f32 	%f589, %f1162, %f54, %f588;
	fma.rn.f32 	%f70, %f1164, %f56, %f589;
	sub.f32 	%f590, %f29, %f1157;
	sub.f32 	%f591, %f30, %f1156;
	sub.f32 	%f592, %f31, %f1155;
	mul.f32 	%f593, %f58, %f592;
	mul.f32 	%f594, %f59, %f591;
	sub.f32 	%f71, %f593, %f594;
	mul.f32 	%f595, %f59, %f590;
	mul.f32 	%f596, %f57, %f592;
	sub.f32 	%f72, %f595, %f596;
	mul.f32 	%f597, %f57, %f591;
	mul.f32 	%f598, %f58, %f590;
	sub.f32 	%f73, %f597, %f598;
	mul.f32 	%f599, %f72, %f72;
	fma.rn.f32 	%f600, %f71, %f71, %f599;
	fma.rn.f32 	%f601, %f73, %f73, %f600;
	sqrt.rn.f32 	%f74, %f601;
	setp.lt.f32 	%p15, %f74, 0f358637BD;
	mov.f32 	%f1165, 0f00000000;
	mov.f32 	%f1166, %f1165;
	mov.f32 	%f1167, %f1165;
	@%p15 bra 	$L__BB1_10;
	div.rn.f32 	%f1165, %f71, %f74;
	div.rn.f32 	%f1166, %f72, %f74;
	div.rn.f32 	%f1167, %f73, %f74;
$L__BB1_10:
	mul.f32 	%f602, %f1166, %f55;
	fma.rn.f32 	%f603, %f1165, %f54, %f602;
	fma.rn.f32 	%f604, %f1167, %f56, %f603;
	mul.f32 	%f605, %f70, %f604;
	setp.lt.f32 	%p16, %f605, 0f00000000;
	@%p16 bra 	$L__BB1_88;
	sub.f32 	%f607, %f1151, %f1154;
	sub.f32 	%f608, %f1150, %f1153;
	sub.f32 	%f609, %f1149, %f1152;
	sub.f32 	%f81, %f35, %f1154;
	sub.f32 	%f82, %f36, %f1153;
	sub.f32 	%f83, %f37, %f1152;
	mul.f32 	%f610, %f608, %f83;
	mul.f32 	%f611, %f609, %f82;
	sub.f32 	%f84, %f610, %f611;
	mul.f32 	%f612, %f609, %f81;
	mul.f32 	%f613, %f607, %f83;
	sub.f32 	%f85, %f612, %f613;
	mul.f32 	%f614, %f607, %f82;
	mul.f32 	%f615, %f608, %f81;
	sub.f32 	%f86, %f614, %f615;
	mul.f32 	%f616, %f85, %f85;
	fma.rn.f32 	%f617, %f84, %f84, %f616;
	fma.rn.f32 	%f618, %f86, %f86, %f617;
	sqrt.rn.f32 	%f87, %f618;
	setp.lt.f32 	%p17, %f87, 0f358637BD;
	mov.f32 	%f1168, 0f00000000;
	mov.f32 	%f1169, %f1168;
	mov.f32 	%f1170, %f1168;
	@%p17 bra 	$L__BB1_13;
	div.rn.f32 	%f1168, %f84, %f87;
	div.rn.f32 	%f1169, %f85, %f87;
	div.rn.f32 	%f1170, %f86, %f87;
$L__BB1_13:
	sub.f32 	%f94, %f1, %f1154;
	sub.f32 	%f95, %f2, %f1153;
	sub.f32 	%f96, %f3, %f1152;
	mul.f32 	%f619, %f1169, %f95;
	fma.rn.f32 	%f620, %f1168, %f94, %f619;
	fma.rn.f32 	%f621, %f1170, %f96, %f620;
	mul.f32 	%f622, %f70, %f621;
	setp.lt.f32 	%p18, %f622, 0f00000000;
	@%p18 bra 	$L__BB1_88;
	sub.f32 	%f624, %f32, %f1154;
	sub.f32 	%f625, %f33, %f1153;
	sub.f32 	%f626, %f34, %f1152;
	mul.f32 	%f627, %f82, %f626;
	mul.f32 	%f628, %f83, %f625;
	sub.f32 	%f97, %f627, %f628;
	mul.f32 	%f629, %f83, %f624;
	mul.f32 	%f630, %f81, %f626;
	sub.f32 	%f98, %f629, %f630;
	mul.f32 	%f631, %f81, %f625;
	mul.f32 	%f632, %f82, %f624;
	sub.f32 	%f99, %f631, %f632;
	mul.f32 	%f633, %f98, %f98;
	fma.rn.f32 	%f634, %f97, %f97, %f633;
	fma.rn.f32 	%f635, %f99, %f99, %f634;
	sqrt.rn.f32 	%f100, %f635;
	setp.lt.f32 	%p19, %f100, 0f358637BD;
	mov.f32 	%f1171, 0f00000000;
	mov.f32 	%f1172, %f1171;
	mov.f32 	%f1173, %f1171;
	@%p19 bra 	$L__BB1_16;
	div.rn.f32 	%f1171, %f97, %f100;
	div.rn.f32 	%f1172, %f98, %f100;
	div.rn.f32 	%f1173, %f99, %f100;
$L__BB1_16:
	mul.f32 	%f636, %f1172, %f95;
	fma.rn.f32 	%f637, %f1171, %f94, %f636;
	fma.rn.f32 	%f638, %f1173, %f96, %f637;
	mul.f32 	%f639, %f70, %f638;
	setp.lt.f32 	%p20, %f639, 0f00000000;
	@%p20 bra 	$L__BB1_88;
	sub.f32 	%f641, %f1148, %f1151;
	sub.f32 	%f642, %f1147, %f1150;
	sub.f32 	%f643, %f1146, %f1149;
	sub.f32 	%f107, %f38, %f1151;
	sub.f32 	%f108, %f39, %f1150;
	sub.f32 	%f109, %f40, %f1149;
	mul.f32 	%f644, %f642, %f109;
	mul.f32 	%f645, %f643, %f108;
	sub.f32 	%f110, %f644, %f645;
	mul.f32 	%f646, %f643, %f107;
	mul.f32 	%f647, %f641, %f109;
	sub.f32 	%f111, %f646, %f647;
	mul.f32 	%f648, %f641, %f108;
	mul.f32 	%f649, %f642, %f107;
	sub.f32 	%f112, %f648, %f649;
	mul.f32 	%f650, %f111, %f111;
	fma.rn.f32 	%f651, %f110, %f110, %f650;
	fma.rn.f32 	%f652, %f112, %f112, %f651;
	sqrt.rn.f32 	%f113, %f652;
	setp.lt.f32 	%p21, %f113, 0f358637BD;
	mov.f32 	%f1174, 0f00000000;
	mov.f32 	%f1175, %f1174;
	mov.f32 	%f1176, %f1174;
	@%p21 bra 	$L__BB1_19;
	div.rn.f32 	%f1174, %f110, %f113;
	div.rn.f32 	%f1175, %f111, %f113;
	div.rn.f32 	%f1176, %f112, %f113;
$L__BB1_19:
	sub.f32 	%f120, %f1, %f1151;
	sub.f32 	%f121, %f2, %f1150;
	sub.f32 	%f122, %f3, %f1149;
	mul.f32 	%f653, %f1175, %f121;
	fma.rn.f32 	%f654, %f1174, %f120, %f653;
	fma.rn.f32 	%f655, %f1176, %f122, %f654;
	mul.f32 	%f656, %f70, %f655;
	setp.lt.f32 	%p22, %f656, 0f00000000;
	@%p22 bra 	$L__BB1_88;
	sub.f32 	%f658, %f35, %f1151;
	sub.f32 	%f659, %f36, %f1150;
	sub.f32 	%f660, %f37, %f1149;
	mul.f32 	%f661, %f108, %f660;
	mul.f32 	%f662, %f109, %f659;
	sub.f32 	%f123, %f661, %f662;
	mul.f32 	%f663, %f109, %f658;
	mul.f32 	%f664, %f107, %f660;
	sub.f32 	%f124, %f663, %f664;
	mul.f32 	%f665, %f107, %f659;
	mul.f32 	%f666, %f108, %f658;
	sub.f32 	%f125, %f665, %f666;
	mul.f32 	%f667, %f124, %f124;
	fma.rn.f32 	%f668, %f123, %f123, %f667;
	fma.rn.f32 	%f669, %f125, %f125, %f668;
	sqrt.rn.f32 	%f126, %f669;
	setp.lt.f32 	%p23, %f126, 0f358637BD;
	mov.f32 	%f1177, 0f00000000;
	mov.f32 	%f1178, %f1177;
	mov.f32 	%f1179, %f1177;
	@%p23 bra 	$L__BB1_22;
	div.rn.f32 	%f1177, %f123, %f126;
	div.rn.f32 	%f1178, %f124, %f126;
	div.rn.f32 	%f1179, %f125, %f126;
$L__BB1_22:
	mul.f32 	%f670, %f1178, %f121;
	fma.rn.f32 	%f671, %f1177, %f120, %f670;
	fma.rn.f32 	%f672, %f1179, %f122, %f671;
	mul.f32 	%f673, %f70, %f672;
	setp.lt.f32 	%p24, %f673, 0f00000000;
	@%p24 bra 	$L__BB1_88;
	sub.f32 	%f675, %f1157, %f1148;
	sub.f32 	%f676, %f1156, %f1147;
	sub.f32 	%f677, %f1155, %f1146;
	sub.f32 	%f133, %f29, %f1148;
	sub.f32 	%f134, %f30, %f1147;
	sub.f32 	%f135, %f31, %f1146;
	mul.f32 	%f678, %f676, %f135;
	mul.f32 	%f679, %f677, %f134;
	sub.f32 	%f136, %f678, %f679;
	mul.f32 	%f680, %f677, %f133;
	mul.f32 	%f681, %f675, %f135;
	sub.f32 	%f137, %f680, %f681;
	mul.f32 	%f682, %f675, %f134;
	mul.f32 	%f683, %f676, %f133;
	sub.f32 	%f138, %f682, %f683;
	mul.f32 	%f684, %f137, %f137;
	fma.rn.f32 	%f685, %f136, %f136, %f684;
	fma.rn.f32 	%f686, %f138, %f138, %f685;
	sqrt.rn.f32 	%f139, %f686;
	setp.lt.f32 	%p25, %f139, 0f358637BD;
	mov.f32 	%f1180, 0f00000000;
	mov.f32 	%f1181, %f1180;
	mov.f32 	%f1182, %f1180;
	@%p25 bra 	$L__BB1_25;
	div.rn.f32 	%f1180, %f136, %f139;
	div.rn.f32 	%f1181, %f137, %f139;
	div.rn.f32 	%f1182, %f138, %f139;
$L__BB1_25:
	sub.f32 	%f146, %f1, %f1148;
	sub.f32 	%f147, %f2, %f1147;
	sub.f32 	%f148, %f3, %f1146;
	mul.f32 	%f687, %f1181, %f147;
	fma.rn.f32 	%f688, %f1180, %f146, %f687;
	fma.rn.f32 	%f689, %f1182, %f148, %f688;
	mul.f32 	%f690, %f70, %f689;
	setp.lt.f32 	%p26, %f690, 0f00000000;
	@%p26 bra 	$L__BB1_88;
	sub.f32 	%f692, %f38, %f1148;
	sub.f32 	%f693, %f39, %f1147;
	sub.f32 	%f694, %f40, %f1146;
	mul.f32 	%f695, %f134, %f694;
	mul.f32 	%f696, %f135, %f693;
	sub.f32 	%f149, %f695, %f696;
	mul.f32 	%f697, %f135, %f692;
	mul.f32 	%f698, %f133, %f694;
	sub.f32 	%f150, %f697, %f698;
	mul.f32 	%f699, %f133, %f693;
	mul.f32 	%f700, %f134, %f692;
	sub.f32 	%f151, %f699, %f700;
	mul.f32 	%f701, %f150, %f150;
	fma.rn.f32 	%f702, %f149, %f149, %f701;
	fma.rn.f32 	%f703, %f151, %f151, %f702;
	sqrt.rn.f32 	%f152, %f703;
	setp.lt.f32 	%p27, %f152, 0f358637BD;
	mov.f32 	%f1183, 0f00000000;
	mov.f32 	%f1184, %f1183;
	mov.f32 	%f1185, %f1183;
	@%p27 bra 	$L__BB1_28;
	div.rn.f32 	%f1183, %f149, %f152;
	div.rn.f32 	%f1184, %f150, %f152;
	div.rn.f32 	%f1185, %f151, %f152;
$L__BB1_28:
	mul.f32 	%f704, %f1184, %f147;
	fma.rn.f32 	%f705, %f1183, %f146, %f704;
	fma.rn.f32 	%f706, %f1185, %f148, %f705;
	mul.f32 	%f707, %f70, %f706;
	setp.lt.f32 	%p28, %f707, 0f00000000;
	@%p28 bra 	$L__BB1_88;
	mov.f32 	%f1217, 0f5368D4A5;
	mov.b32 	%r32, 0;
$L__BB1_30:
	setp.gt.s32 	%p29, %r32, 5;
	@%p29 bra 	$L__BB1_38;
	setp.gt.s32 	%p35, %r32, 2;
	@%p35 bra 	$L__BB1_35;
	setp.eq.s32 	%p38, %r32, 0;
	@%p38 bra 	$L__BB1_45;
	setp.eq.s32 	%p39, %r32, 1;
	mov.f32 	%f1187, %f37;
	mov.f32 	%f1188, %f36;
	mov.f32 	%f1189, %f35;
	mov.f32 	%f1190, %f34;
	mov.f32 	%f1191, %f33;
	mov.f32 	%f1192, %f32;
	mov.f32 	%f1193, %f31;
	mov.f32 	%f1194, %f30;
	mov.f32 	%f1195, %f29;
	@%p39 bra 	$L__BB1_34;
	bra.uni 	$L__BB1_51;
$L__BB1_34:
	ld.f32 	%f1195, [%rd4];
	ld.f32 	%f1194, [%rd4+4];
	ld.f32 	%f1193, [%rd4+8];
	ld.f32 	%f1192, [%rd4+24];
	ld.f32 	%f1191, [%rd4+28];
	ld.f32 	%f1190, [%rd4+32];
	ld.f32 	%f1189, [%rd4+36];
	ld.f32 	%f1188, [%rd4+40];
	ld.f32 	%f1187, [%rd4+44];
	bra.uni 	$L__BB1_51;
$L__BB1_35:
	setp.eq.s32 	%p36, %r32, 3;
	mov.f32 	%f1187, %f40;
	mov.f32 	%f1188, %f39;
	mov.f32 	%f1189, %f38;
	mov.f32 	%f1190, %f37;
	mov.f32 	%f1191, %f36;
	mov.f32 	%f1192, %f35;
	mov.f32 	%f1193, %f31;
	mov.f32 	%f1194, %f30;
	mov.f32 	%f1195, %f29;
	@%p36 bra 	$L__BB1_51;
	setp.eq.s32 	%p37, %r32, 4;
	@%p37 bra 	$L__BB1_37;
	bra.uni 	$L__BB1_46;
$L__BB1_37:
	ld.f32 	%f1195, [%rd4];
	ld.f32 	%f1194, [%rd4+4];
	ld.f32 	%f1193, [%rd4+8];
	ld.f32 	%f1192, [%rd4+12];
	ld.f32 	%f1191, [%rd4+16];
	ld.f32 	%f1190, [%rd4+20];
	mov.f32 	%f1187, %f34;
	mov.f32 	%f1188, %f33;
	mov.f32 	%f1189, %f32;
	bra.uni 	$L__BB1_51;
$L__BB1_38:
	setp.gt.s32 	%p30, %r32, 8;
	@%p30 bra 	$L__BB1_42;
	setp.eq.s32 	%p33, %r32, 6;
	@%p33 bra 	$L__BB1_47;
	setp.eq.s32 	%p34, %r32, 7;
	@%p34 bra 	$L__BB1_41;
	bra.uni 	$L__BB1_48;
$L__BB1_41:
	ld.f32 	%f1195, [%rd4+12];
	ld.f32 	%f1194, [%rd4+16];
	ld.f32 	%f1193, [%rd4+20];
	mov.f32 	%f1187, %f34;
	mov.f32 	%f1188, %f33;
	mov.f32 	%f1189, %f32;
	mov.f32 	%f1190, %f37;
	mov.f32 	%f1191, %f36;
	mov.f32 	%f1192, %f35;
	bra.uni 	$L__BB1_51;
$L__BB1_42:
	setp.eq.s32 	%p31, %r32, 9;
	@%p31 bra 	$L__BB1_49;
	setp.eq.s32 	%p32, %r32, 10;
	@%p32 bra 	$L__BB1_44;
	bra.uni 	$L__BB1_50;
$L__BB1_44:
	ld.f32 	%f1195, [%rd4+36];
	ld.f32 	%f1194, [%rd4+40];
	ld.f32 	%f1193, [%rd4+44];
	ld.f32 	%f1192, [%rd4];
	ld.f32 	%f1191, [%rd4+4];
	ld.f32 	%f1190, [%rd4+8];
	mov.f32 	%f1187, %f31;
	mov.f32 	%f1188, %f30;
	mov.f32 	%f1189, %f29;
	bra.uni 	$L__BB1_51;
$L__BB1_45:
	ld.f32 	%f1195, [%rd4];
	ld.f32 	%f1194, [%rd4+4];
	ld.f32 	%f1193, [%rd4+8];
	ld.f32 	%f1192, [%rd4+12];
	ld.f32 	%f1191, [%rd4+16];
	ld.f32 	%f1190, [%rd4+20];
	ld.f32 	%f1189, [%rd4+24];
	ld.f32 	%f1188, [%rd4+28];
	ld.f32 	%f1187, [%rd4+32];
	bra.uni 	$L__BB1_51;
$L__BB1_46:
	ld.f32 	%f1195, [%rd4];
	ld.f32 	%f1194, [%rd4+4];
	ld.f32 	%f1193, [%rd4+8];
	mov.f32 	%f1187, %f31;
	mov.f32 	%f1188, %f30;
	mov.f32 	%f1189, %f29;
	mov.f32 	%f1190, %f34;
	mov.f32 	%f1191, %f33;
	mov.f32 	%f1192, %f32;
	bra.uni 	$L__BB1_51;
$L__BB1_47:
	ld.f32 	%f1195, [%rd4+12];
	ld.f32 	%f1194, [%rd4+16];
	ld.f32 	%f1193, [%rd4+20];
	ld.f32 	%f1192, [%rd4+24];
	ld.f32 	%f1191, [%rd4+28];
	ld.f32 	%f1190, [%rd4+32];
	mov.f32 	%f1187, %f37;
	mov.f32 	%f1188, %f36;
	mov.f32 	%f1189, %f35;
	bra.uni 	$L__BB1_51;
$L__BB1_48:
	ld.f32 	%f1195, [%rd4+24];
	ld.f32 	%f1194, [%rd4+28];
	ld.f32 	%f1193, [%rd4+32];
	ld.f32 	%f1192, [%rd4+36];
	ld.f32 	%f1191, [%rd4+40];
	ld.f32 	%f1190, [%rd4+44];
	mov.f32 	%f1187, %f40;
	mov.f32 	%f1188, %f39;
	mov.f32 	%f1189, %f38;
	bra.uni 	$L__BB1_51;
$L__BB1_49:
	ld.f32 	%f1195, [%rd4+24];
	ld.f32 	%f1194, [%rd4+28];
	ld.f32 	%f1193, [%rd4+32];
	mov.f32 	%f1187, %f37;
	mov.f32 	%f1188, %f36;
	mov.f32 	%f1189, %f35;
	mov.f32 	%f1190, %f40;
	mov.f32 	%f1191, %f39;
	mov.f32 	%f1192, %f38;
	bra.uni 	$L__BB1_51;
$L__BB1_50:
	ld.f32 	%f1195, [%rd4+36];
	ld.f32 	%f1194, [%rd4+40];
	ld.f32 	%f1193, [%rd4+44];
	mov.f32 	%f1187, %f40;
	mov.f32 	%f1188, %f39;
	mov.f32 	%f1189, %f38;
	mov.f32 	%f1190, %f31;
	mov.f32 	%f1191, %f30;
	mov.f32 	%f1192, %f29;
$L__BB1_51:
	sub.f32 	%f223, %f1192, %f1195;
	sub.f32 	%f224, %f1191, %f1194;
	sub.f32 	%f225, %f1190, %f1193;
	sub.f32 	%f226, %f1189, %f1195;
	sub.f32 	%f227, %f1188, %f1194;
	sub.f32 	%f228, %f1187, %f1193;
	mul.f32 	%f710, %f224, %f228;
	mul.f32 	%f711, %f225, %f227;
	sub.f32 	%f229, %f710, %f711;
	mul.f32 	%f712, %f225, %f226;
	mul.f32 	%f713, %f223, %f228;
	sub.f32 	%f230, %f712, %f713;
	mul.f32 	%f714, %f223, %f227;
	mul.f32 	%f715, %f224, %f226;
	sub.f32 	%f231, %f714, %f715;
	mul.f32 	%f716, %f230, %f230;
	fma.rn.f32 	%f717, %f229, %f229, %f716;
	fma.rn.f32 	%f718, %f231, %f231, %f717;
	sqrt.rn.f32 	%f232, %f718;
	setp.lt.f32 	%p40, %f232, 0f358637BD;
	mov.f32 	%f1196, 0f00000000;
	mov.f32 	%f1197, %f1196;
	mov.f32 	%f1198, %f1196;
	@%p40 bra 	$L__BB1_53;
	div.rn.f32 	%f1196, %f229, %f232;
	div.rn.f32 	%f1197, %f230, %f232;
	div.rn.f32 	%f1198, %f231, %f232;
$L__BB1_53:
	sub.f32 	%f239, %f1, %f1195;
	sub.f32 	%f240, %f2, %f1194;
	sub.f32 	%f241, %f3, %f1193;
	mul.f32 	%f719, %f224, %f224;
	fma.rn.f32 	%f720, %f223, %f223, %f719;
	fma.rn.f32 	%f242, %f225, %f225, %f720;
	mul.f32 	%f721, %f224, %f227;
	fma.rn.f32 	%f722, %f223, %f226, %f721;
	fma.rn.f32 	%f243, %f225, %f228, %f722;
	mul.f32 	%f723, %f227, %f227;
	fma.rn.f32 	%f724, %f226, %f226, %f723;
	fma.rn.f32 	%f244, %f228, %f228, %f724;
	mul.f32 	%f725, %f240, %f224;
	fma.rn.f32 	%f726, %f239, %f223, %f725;
	fma.rn.f32 	%f245, %f241, %f225, %f726;
	mul.f32 	%f727, %f240, %f227;
	fma.rn.f32 	%f728, %f239, %f226, %f727;
	fma.rn.f32 	%f246, %f241, %f228, %f728;
	mul.f32 	%f729, %f242, %f244;
	mul.f32 	%f730, %f243, %f243;
	sub.f32 	%f247, %f729, %f730;
	abs.f32 	%f731, %f247;
	setp.lt.f32 	%p42, %f731, 0f358637BD;
	mov.pred 	%p111, -1;
	@%p42 bra 	$L__BB1_55;
	mul.f32 	%f732, %f245, %f244;
	mul.f32 	%f733, %f243, %f246;
	sub.f32 	%f734, %f732, %f733;
	div.rn.f32 	%f735, %f734, %f247;
	mul.f32 	%f737, %f242, %f246;
	mul.f32 	%f738, %f245, %f243;
	sub.f32 	%f739, %f737, %f738;
	div.rn.f32 	%f740, %f739, %f247;
	mov.f32 	%f742, 0f3F800000;
	sub.f32 	%f743, %f742, %f735;
	sub.f32 	%f744, %f743, %f740;
	setp.ltu.f32 	%p43, %f744, 0fB58637BD;
	setp.ltu.f32 	%p44, %f735, 0fB58637BD;
	or.pred  	%p45, %p43, %p44;
	setp.ltu.f32 	%p46, %f740, 0fB58637BD;
	or.pred  	%p111, %p45, %p46;
$L__BB1_55:
	mul.f32 	%f745, %f1197, %f240;
	fma.rn.f32 	%f746, %f1196, %f239, %f745;
	fma.rn.f32 	%f248, %f1198, %f241, %f746;
	@%p111 bra 	$L__BB1_57;
	abs.f32 	%f747, %f248;
	min.f32 	%f1217, %f1217, %f747;
	bra.uni 	$L__BB1_66;
$L__BB1_57:
	div.rn.f32 	%f250, %f245, %f242;
	setp.ltu.f32 	%p47, %f250, 0f00000000;
	setp.gtu.f32 	%p48, %f250, 0f3F800000;
	or.pred  	%p49, %p47, %p48;
	@%p49 bra 	$L__BB1_59;
	min.f32 	%f760, %f250, 0f3F800000;
	max.f32 	%f761, %f760, 0f00000000;
	fma.rn.f32 	%f762, %f223, %f761, %f1195;
	fma.rn.f32 	%f763, %f224, %f761, %f1194;
	fma.rn.f32 	%f764, %f225, %f761, %f1193;
	sub.f32 	%f765, %f1, %f762;
	sub.f32 	%f766, %f2, %f763;
	sub.f32 	%f767, %f3, %f764;
	mul.f32 	%f768, %f766, %f766;
	fma.rn.f32 	%f769, %f765, %f765, %f768;
	fma.rn.f32 	%f770, %f767, %f767, %f769;
	sqrt.rn.f32 	%f771, %f770;
	min.f32 	%f1199, %f1217, %f771;
	bra.uni 	$L__BB1_60;
$L__BB1_59:
	mul.f32 	%f748, %f240, %f240;
	fma.rn.f32 	%f749, %f239, %f239, %f748;
	fma.rn.f32 	%f750, %f241, %f241, %f749;
	sqrt.rn.f32 	%f751, %f750;
	sub.f32 	%f752, %f1, %f1192;
	sub.f32 	%f753, %f2, %f1191;
	sub.f32 	%f754, %f3, %f1190;
	mul.f32 	%f755, %f753, %f753;
	fma.rn.f32 	%f756, %f752, %f752, %f755;
	fma.rn.f32 	%f757, %f754, %f754, %f756;
	sqrt.rn.f32 	%f758, %f757;
	min.f32 	%f759, %f751, %f758;
	min.f32 	%f1199, %f1217, %f759;
$L__BB1_60:
	sub.f32 	%f254, %f1189, %f1192;
	sub.f32 	%f255, %f1188, %f1191;
	sub.f32 	%f256, %f1187, %f1190;
	sub.f32 	%f257, %f1, %f1192;
	sub.f32 	%f258, %f2, %f1191;
	sub.f32 	%f259, %f3, %f1190;
	mul.f32 	%f772, %f258, %f255;
	fma.rn.f32 	%f773, %f257, %f254, %f772;
	fma.rn.f32 	%f774, %f259, %f256, %f773;
	mul.f32 	%f775, %f255, %f255;
	fma.rn.f32 	%f776, %f254, %f254, %f775;
	fma.rn.f32 	%f777, %f256, %f256, %f776;
	div.rn.f32 	%f260, %f774, %f777;
	setp.ge.f32 	%p50, %f260, 0f00000000;
	setp.le.f32 	%p51, %f260, 0f3F800000;
	and.pred  	%p52, %p50, %p51;
	@%p52 bra 	$L__BB1_62;
	mul.f32 	%f778, %f258, %f258;
	fma.rn.f32 	%f779, %f257, %f257, %f778;
	fma.rn.f32 	%f780, %f259, %f259, %f779;
	sqrt.rn.f32 	%f781, %f780;
	sub.f32 	%f782, %f1, %f1189;
	sub.f32 	%f783, %f2, %f1188;
	sub.f32 	%f784, %f3, %f1187;
	mul.f32 	%f785, %f783, %f783;
	fma.rn.f32 	%f786, %f782, %f782, %f785;
	fma.rn.f32 	%f787, %f784, %f784, %f786;
	sqrt.rn.f32 	%f788, %f787;
	min.f32 	%f789, %f781, %f788;
	min.f32 	%f1200, %f1199, %f789;
	bra.uni 	$L__BB1_63;
$L__BB1_62:
	min.f32 	%f790, %f260, 0f3F800000;
	max.f32 	%f791, %f790, 0f00000000;
	fma.rn.f32 	%f792, %f254, %f791, %f1192;
	fma.rn.f32 	%f793, %f255, %f791, %f1191;
	fma.rn.f32 	%f794, %f256, %f791, %f1190;
	sub.f32 	%f795, %f1, %f792;
	sub.f32 	%f796, %f2, %f793;
	sub.f32 	%f797, %f3, %f794;
	mul.f32 	%f798, %f796, %f796;
	fma.rn.f32 	%f799, %f795, %f795, %f798;
	fma.rn.f32 	%f800, %f797, %f797, %f799;
	sqrt.rn.f32 	%f801, %f800;
	min.f32 	%f1200, %f1199, %f801;
$L__BB1_63:
	sub.f32 	%f264, %f1195, %f1189;
	sub.f32 	%f265, %f1194, %f1188;
	sub.f32 	%f266, %f1193, %f1187;
	sub.f32 	%f267, %f1, %f1189;
	sub.f32 	%f268, %f2, %f1188;
	sub.f32 	%f269, %f3, %f1187;
	mul.f32 	%f802, %f268, %f265;
	fma.rn.f32 	%f803, %f267, %f264, %f802;
	fma.rn.f32 	%f804, %f269, %f266, %f803;
	mul.f32 	%f805, %f265, %f265;
	fma.rn.f32 	%f806, %f264, %f264, %f805;
	fma.rn.f32 	%f807, %f266, %f266, %f806;
	div.rn.f32 	%f270, %f804, %f807;
	setp.ge.f32 	%p53, %f270, 0f00000000;
	setp.le.f32 	%p54, %f270, 0f3F800000;
	and.pred  	%p55, %p53, %p54;
	@%p55 bra 	$L__BB1_65;
	mul.f32 	%f808, %f268, %f268;
	fma.rn.f32 	%f809, %f267, %f267, %f808;
	fma.rn.f32 	%f810, %f269, %f269, %f809;
	sqrt.rn.f32 	%f811, %f810;
	mul.f32 	%f812, %f240, %f240;
	fma.rn.f32 	%f813, %f239, %f239, %f812;
	fma.rn.f32 	%f814, %f241, %f241, %f813;
	sqrt.rn.f32 	%f815, %f814;
	min.f32 	%f816, %f811, %f815;
	min.f32 	%f1217, %f1200, %f816;
	bra.uni 	$L__BB1_66;
$L__BB1_65:
	min.f32 	%f817, %f270, 0f3F800000;
	max.f32 	%f818, %f817, 0f00000000;
	fma.rn.f32 	%f819, %f264, %f818, %f1189;
	fma.rn.f32 	%f820, %f265, %f818, %f1188;
	fma.rn.f32 	%f821, %f266, %f818, %f1187;
	sub.f32 	%f822, %f1, %f819;
	sub.f32 	%f823, %f2, %f820;
	sub.f32 	%f824, %f3, %f821;
	mul.f32 	%f825, %f823, %f823;
	fma.rn.f32 	%f826, %f822, %f822, %f825;
	fma.rn.f32 	%f827, %f824, %f824, %f826;
	sqrt.rn.f32 	%f828, %f827;
	min.f32 	%f1217, %f1200, %f828;
$L__BB1_66:
	add.s32 	%r32, %r32, 1;
	setp.ne.s32 	%p56, %r32, 12;
	@%p56 bra 	$L__BB1_30;
	ld.param.u64 	%rd42, [_ZN6cutsim17blade_diff_kernelEP12CudaNodeDataiP11BladeParamsPfS4_Pii_param_2];
	cvta.to.global.u64 	%rd15, %rd42;
	ld.global.f32 	%f829, [%rd15+24];
	setp.geu.f32 	%p58, %f1217, %f829;
	mov.pred 	%p115, -1;
	@%p58 bra 	$L__BB1_127;
	mov.f32 	%f1217, 0f5368D4A5;
	mov.pred 	%p112, -1;
$L__BB1_69:
	mov.pred 	%p3, %p112;
	not.pred 	%p60, %p3;
	@%p60 bra 	$L__BB1_71;
	ld.f32 	%f1211, [%rd4+12];
	ld.f32 	%f1210, [%rd4+16];
	ld.f32 	%f1209, [%rd4+20];
	ld.f32 	%f289, [%rd4+24];
	ld.f32 	%f288, [%rd4+28];
	ld.f32 	%f287, [%rd4+32];
	mov.f32 	%f284, %f37;
	mov.f32 	%f285, %f36;
	mov.f32 	%f286, %f35;
	bra.uni 	$L__BB1_72;
$L__BB1_71:
	ld.f32 	%f1211, [%rd4+12];
	ld.f32 	%f1210, [%rd4+16];
	ld.f32 	%f1209, [%rd4+20];
	mov.f32 	%f284, %f34;
	mov.f32 	%f285, %f33;
	mov.f32 	%f286, %f32;
	mov.f32 	%f287, %f37;
	mov.f32 	%f288, %f36;
	mov.f32 	%f289, %f35;
$L__BB1_72:
	sub.f32 	%f293, %f289, %f1211;
	sub.f32 	%f294, %f288, %f1210;
	sub.f32 	%f295, %f287, %f1209;
	sub.f32 	%f296, %f286, %f1211;
	sub.f32 	%f297, %f285, %f1210;
	sub.f32 	%f298, %f284, %f1209;
	mul.f32 	%f832, %f294, %f298;
	mul.f32 	%f833, %f295, %f297;
	sub.f32 	%f299, %f832, %f833;
	mul.f32 	%f834, %f295, %f296;
	mul.f32 	%f835, %f293, %f298;
	sub.f32 	%f300, %f834, %f835;
	mul.f32 	%f836, %f293, %f297;
	mul.f32 	%f837, %f294, %f296;
	sub.f32 	%f301, %f836, %f837;
	mul.f32 	%f838, %f300, %f300;
	fma.rn.f32 	%f839, %f299, %f299, %f838;
	fma.rn.f32 	%f840, %f301, %f301, %f839;
	sqrt.rn.f32 	%f302, %f840;
	setp.lt.f32 	%p61, %f302, 0f358637BD;
	mov.f32 	%f1212, 0f00000000;
	mov.f32 	%f1213, %f1212;
	mov.f32 	%f1214, %f1212;
	@%p61 bra 	$L__BB1_74;
	div.rn.f32 	%f1212, %f299, %f302;
	div.rn.f32 	%f1213, %f300, %f302;
	div.rn.f32 	%f1214, %f301, %f302;
$L__BB1_74:
	sub.f32 	%f309, %f1, %f1211;
	sub.f32 	%f310, %f2, %f1210;
	sub.f32 	%f311, %f3, %f1209;
	mul.f32 	%f841, %f294, %f294;
	fma.rn.f32 	%f842, %f293, %f293, %f841;
	fma.rn.f32 	%f312, %f295, %f295, %f842;
	mul.f32 	%f843, %f294, %f297;
	fma.rn.f32 	%f844, %f293, %f296, %f843;
	fma.rn.f32 	%f313, %f295, %f298, %f844;
	mul.f32 	%f845, %f297, %f297;
	fma.rn.f32 	%f846, %f296, %f296, %f845;
	fma.rn.f32 	%f314, %f298, %f298, %f846;
	mul.f32 	%f847, %f310, %f294;
	fma.rn.f32 	%f848, %f309, %f293, %f847;
	fma.rn.f32 	%f315, %f311, %f295, %f848;
	mul.f32 	%f849, %f310, %f297;
	fma.rn.f32 	%f850, %f309, %f296, %f849;
	fma.rn.f32 	%f316, %f311, %f298, %f850;
	mul.f32 	%f851, %f312, %f314;
	mul.f32 	%f852, %f313, %f313;
	sub.f32 	%f317, %f851, %f852;
	abs.f32 	%f853, %f317;
	setp.lt.f32 	%p63, %f853, 0f358637BD;
	mov.pred 	%p113, -1;
	@%p63 bra 	$L__BB1_76;
	mul.f32 	%f854, %f315, %f314;
	mul.f32 	%f855, %f313, %f316;
	sub.f32 	%f856, %f854, %f855;
	div.rn.f32 	%f857, %f856, %f317;
	mul.f32 	%f859, %f312, %f316;
	mul.f32 	%f860, %f315, %f313;
	sub.f32 	%f861, %f859, %f860;
	div.rn.f32 	%f862, %f861, %f317;
	mov.f32 	%f864, 0f3F800000;
	sub.f32 	%f865, %f864, %f857;
	sub.f32 	%f866, %f865, %f862;
	setp.ltu.f32 	%p64, %f866, 0fB58637BD;
	setp.ltu.f32 	%p65, %f857, 0fB58637BD;
	or.pred  	%p66, %p64, %p65;
	setp.ltu.f32 	%p67, %f862, 0fB58637BD;
	or.pred  	%p113, %p66, %p67;
$L__BB1_76:
	mul.f32 	%f867, %f1213, %f310;
	fma.rn.f32 	%f868, %f1212, %f309, %f867;
	fma.rn.f32 	%f318, %f1214, %f311, %f868;
	@%p113 bra 	$L__BB1_78;
	abs.f32 	%f869, %f318;
	min.f32 	%f1217, %f1217, %f869;
	bra.uni 	$L__BB1_87;
$L__BB1_78:
	div.rn.f32 	%f320, %f315, %f312;
	setp.ltu.f32 	%p68, %f320, 0f00000000;
	setp.gtu.f32 	%p69, %f320, 0f3F800000;
	or.pred  	%p70, %p68, %p69;
	@%p70 bra 	$L__BB1_80;
	min.f32 	%f882, %f320, 0f3F800000;
	max.f32 	%f883, %f882, 0f00000000;
	fma.rn.f32 	%f884, %f293, %f883, %f1211;
	fma.rn.f32 	%f885, %f294, %f883, %f1210;
	fma.rn.f32 	%f886, %f295, %f883, %f1209;
	sub.f32 	%f887, %f1, %f884;
	sub.f32 	%f888, %f2, %f885;
	sub.f32 	%f889, %f3, %f886;
	mul.f32 	%f890, %f888, %f888;
	fma.rn.f32 	%f891, %f887, %f887, %f890;
	fma.rn.f32 	%f892, %f889, %f889, %f891;
	sqrt.rn.f32 	%f893, %f892;
	min.f32 	%f1215, %f1217, %f893;
	bra.uni 	$L__BB1_81;
$L__BB1_80:
	mul.f32 	%f870, %f310, %f310;
	fma.rn.f32 	%f871, %f309, %f309, %f870;
	fma.rn.f32 	%f872, %f311, %f311, %f871;
	sqrt.rn.f32 	%f873, %f872;
	sub.f32 	%f874, %f1, %f289;
	sub.f32 	%f875, %f2, %f288;
	sub.f32 	%f876, %f3, %f287;
	mul.f32 	%f877, %f875, %f875;
	fma.rn.f32 	%f878, %f874, %f874, %f877;
	fma.rn.f32 	%f879, %f876, %f876, %f878;
	sqrt.rn.f32 	%f880, %f879;
	min.f32 	%f881, %f873, %f880;
	min.f32 	%f1215, %f1217, %f881;
$L__BB1_81:
	sub.f32 	%f324, %f286, %f289;
	sub.f32 	%f325, %f285, %f288;
	sub.f32 	%f326, %f284, %f287;
	sub.f32 	%f327, %f1, %f289;
	sub.f32 	%f328, %f2, %f288;
	sub.f32 	%f329, %f3, %f287;
	mul.f32 	%f894, %f328, %f325;
	fma.rn.f32 	%f895, %f327, %f324, %f894;
	fma.rn.f32 	%f896, %f329, %f326, %f895;
	mul.f32 	%f897, %f325, %f325;
	fma.rn.f32 	%f898, %f324, %f324, %f897;
	fma.rn.f32 	%f899, %f326, %f326, %f898;
	div.rn.f32 	%f330, %f896, %f899;
	setp.ge.f32 	%p71, %f330, 0f00000000;
	setp.le.f32 	%p72, %f330, 0f3F800000;
	and.pred  	%p73, %p71, %p72;
	@%p73 bra 	$L__BB1_83;
	mul.f32 	%f900, %f328, %f328;
	fma.rn.f32 	%f901, %f327, %f327, %f900;
	fma.rn.f32 	%f902, %f329, %f329, %f901;
	sqrt.rn.f32 	%f903, %f902;
	sub.f32 	%f904, %f1, %f286;
	sub.f32 	%f905, %f2, %f285;
	sub.f32 	%f906, %f3, %f284;
	mul.f32 	%f907, %f905, %f905;
	fma.rn.f32 	%f908, %f904, %f904, %f907;
	fma.rn.f32 	%f909, %f906, %f906, %f908;
	sqrt.rn.f32 	%f910, %f909;
	min.f32 	%f911, %f903, %f910;
	min.f32 	%f1216, %f1215, %f911;
	bra.uni 	$L__BB1_84;
$L__BB1_83:
	min.f32 	%f912, %f330, 0f3F800000;
	max.f32 	%f913, %f912, 0f00000000;
	fma.rn.f32 	%f914, %f324, %f913, %f289;
	fma.rn.f32 	%f915, %f325, %f913, %f288;
	fma.rn.f32 	%f916, %f326, %f913, %f287;
	sub.f32 	%f917, %f1, %f914;
	sub.f32 	%f918, %f2, %f915;
	sub.f32 	%f919, %f3, %f916;
	mul.f32 	%f920, %f918, %f918;
	fma.rn.f32 	%f921, %f917, %f917, %f920;
	fma.rn.f32 	%f922, %f919, %f919, %f921;
	sqrt.rn.f32 	%f923, %f922;
	min.f32 	%f1216, %f1215, %f923;
$L__BB1_84:
	sub.f32 	%f334, %f1211, %f286;
	sub.f32 	%f335, %f1210, %f285;
	sub.f32 	%f336, %f1209, %f284;
	sub.f32 	%f337, %f1, %f286;
	sub.f32 	%f338, %f2, %f285;
	sub.f32 	%f339, %f3, %f284;
	mul.f32 	%f924, %f338, %f335;
	fma.rn.f32 	%f925, %f337, %f334, %f924;
	fma.rn.f32 	%f926, %f339, %f336, %f925;
	mul.f32 	%f927, %f335, %f335;
	fma.rn.f32 	%f928, %f334, %f334, %f927;
	fma.rn.f32 	%f929, %f336, %f336, %f928;
	div.rn.f32 	%f340, %f926, %f929;
	setp.ge.f32 	%p74, %f340, 0f00000000;
	setp.le.f32 	%p75, %f340, 0f3F800000;
	and.pred  	%p76, %p74, %p75;
	@%p76 bra 	$L__BB1_86;
	mul.f32 	%f930, %f338, %f338;
	fma.rn.f32 	%f931, %f337, %f337, %f930;
	fma.rn.f32 	%f932, %f339, %f339, %f931;
	sqrt.rn.f32 	%f933, %f932;
	mul.f32 	%f934, %f310, %f310;
	fma.rn.f32 	%f935, %f309, %f309, %f934;
	fma.rn.f32 	%f936, %f311, %f311, %f935;
	sqrt.rn.f32 	%f937, %f936;
	min.f32 	%f938, %f933, %f937;
	min.f32 	%f1217, %f1216, %f938;
	bra.uni 	$L__BB1_87;
$L__BB1_86:
	min.f32 	%f939, %f340, 0f3F800000;
	max.f32 	%f940, %f939, 0f00000000;
	fma.rn.f32 	%f941, %f334, %f940, %f286;
	fma.rn.f32 	%f942, %f335, %f940, %f285;
	fma.rn.f32 	%f943, %f336, %f940, %f284;
	sub.f32 	%f944, %f1, %f941;
	sub.f32 	%f945, %f2, %f942;
	sub.f32 	%f946, %f3, %f943;
	mul.f32 	%f947, %f945, %f945;
	fma.rn.f32 	%f948, %f944, %f944, %f947;
	fma.rn.f32 	%f949, %f946, %f946, %f948;
	sqrt.rn.f32 	%f950, %f949;
	min.f32 	%f1217, %f1216, %f950;
$L__BB1_87:
	mov.pred 	%p115, -1;
	mov.pred 	%p112, 0;
	@%p3 bra 	$L__BB1_69;
	bra.uni 	$L__BB1_127;
$L__BB1_88:
	mov.f32 	%f1233, 0f5368D4A5;
	mov.b32 	%r33, 0;
	mul.wide.u32 	%rd34, %r34, 12;
	add.s64 	%rd35, %rd3, %rd34;
$L__BB1_89:
	setp.gt.s32 	%p79, %r33, 5;
	@%p79 bra 	$L__BB1_97;
	setp.gt.s32 	%p85, %r33, 2;
	@%p85 bra 	$L__BB1_94;
	setp.eq.s32 	%p88, %r33, 0;
	@%p88 bra 	$L__BB1_104;
	setp.eq.s32 	%p89, %r33, 1;
	mov.f32 	%f1219, %f37;
	mov.f32 	%f1220, %f36;
	mov.f32 	%f1221, %f35;
	mov.f32 	%f1222, %f34;
	mov.f32 	%f1223, %f33;
	mov.f32 	%f1224, %f32;
	mov.f32 	%f1225, %f31;
	mov.f32 	%f1226, %f30;
	mov.f32 	%f1227, %f29;
	@%p89 bra 	$L__BB1_93;
	bra.uni 	$L__BB1_110;
$L__BB1_93:
	ld.f32 	%f1227, [%rd35];
	ld.f32 	%f1226, [%rd35+4];
	ld.f32 	%f1225, [%rd35+8];
	ld.f32 	%f1224, [%rd35+24];
	ld.f32 	%f1223, [%rd35+28];
	ld.f32 	%f1222, [%rd35+32];
	ld.f32 	%f1221, [%rd35+36];
	ld.f32 	%f1220, [%rd35+40];
	ld.f32 	%f1219, [%rd35+44];
	bra.uni 	$L__BB1_110;
$L__BB1_94:
	setp.eq.s32 	%p86, %r33, 3;
	mov.f32 	%f1219, %f40;
	mov.f32 	%f1220, %f39;
	mov.f32 	%f1221, %f38;
	mov.f32 	%f1222, %f37;
	mov.f32 	%f1223, %f36;
	mov.f32 	%f1224, %f35;
	mov.f32 	%f1225, %f31;
	mov.f32 	%f1226, %f30;
	mov.f32 	%f1227, %f29;
	@%p86 bra 	$L__BB1_110;
	setp.eq.s32 	%p87, %r33, 4;
	@%p87 bra 	$L__BB1_96;
	bra.uni 	$L__BB1_105;
$L__BB1_96:
	ld.f32 	%f1227, [%rd35];
	ld.f32 	%f1226, [%rd35+4];
	ld.f32 	%f1225, [%rd35+8];
	ld.f32 	%f1224, [%rd35+12];
	ld.f32 	%f1223, [%rd35+16];
	ld.f32 	%f1222, [%rd35+20];
	mov.f32 	%f1219, %f34;
	mov.f32 	%f1220, %f33;
	mov.f32 	%f1221, %f32;
	bra.uni 	$L__BB1_110;
$L__BB1_97:
	setp.gt.s32 	%p80, %r33, 8;
	@%p80 bra 	$L__BB1_101;
	setp.eq.s32 	%p83, %r33, 6;
	@%p83 bra 	$L__BB1_106;
	setp.eq.s32 	%p84, %r33, 7;
	@%p84 bra 	$L__BB1_100;
	bra.uni 	$L__BB1_107;
$L__BB1_100:
	ld.f32 	%f1227, [%rd35+12];
	ld.f32 	%f1226, [%rd35+16];
	ld.f32 	%f1225, [%rd35+20];
	mov.f32 	%f1219, %f34;
	mov.f32 	%f1220, %f33;
	mov.f32 	%f1221, %f32;
	mov.f32 	%f1222, %f37;
	mov.f32 	%f1223, %f36;
	mov.f32 	%f1224, %f35;
	bra.uni 	$L__BB1_110;
$L__BB1_101:
	setp.eq.s32 	%p81, %r33, 9;
	@%p81 bra 	$L__BB1_108;
	setp.eq.s32 	%p82, %r33, 10;
	@%p82 bra 	$L__BB1_103;
	bra.uni 	$L__BB1_109;
$L__BB1_103:
	ld.f32 	%f1227, [%rd35+36];
	ld.f32 	%f1226, [%rd35+40];
	ld.f32 	%f1225, [%rd35+44];
	ld.f32 	%f1224, [%rd35];
	ld.f32 	%f1223, [%rd35+4];
	ld.f32 	%f1222, [%rd35+8];
	mov.f32 	%f1219, %f31;
	mov.f32 	%f1220, %f30;
	mov.f32 	%f1221, %f29;
	bra.uni 	$L__BB1_110;
$L__BB1_104:
	ld.f32 	%f1227, [%rd35];
	ld.f32 	%f1226, [%rd35+4];
	ld.f32 	%f1225, [%rd35+8];
	ld.f32 	%f1224, [%rd35+12];
	ld.f32 	%f1223, [%rd35+16];
	ld.f32 	%f1222, [%rd35+20];
	ld.f32 	%f1221, [%rd35+24];
	ld.f32 	%f1220, [%rd35+28];
	ld.f32 	%f1219, [%rd35+32];
	bra.uni 	$L__BB1_110;
$L__BB1_105:
	ld.f32 	%f1227, [%rd35];
	ld.f32 	%f1226, [%rd35+4];
	ld.f32 	%f1225, [%rd35+8];
	mov.f32 	%f1219, %f31;
	mov.f32 	%f1220, %f30;
	mov.f32 	%f1221, %f29;
	mov.f32 	%f1222, %f34;
	mov.f32 	%f1223, %f33;
	mov.f32 	%f1224, %f32;
	bra.uni 	$L__BB1_110;
$L__BB1_106:
	ld.f32 	%f1227, [%rd35+12];
	ld.f32 	%f1226, [%rd35+16];
	ld.f32 	%f1225, [%rd35+20];
	ld.f32 	%f1224, [%rd35+24];
	ld.f32 	%f1223, [%rd35+28];
	ld.f32 	%f1222, [%rd35+32];
	mov.f32 	%f1219, %f37;
	mov.f32 	%f1220, %f36;
	mov.f32 	%f1221, %f35;
	bra.uni 	$L__BB1_110;
$L__BB1_107:
	ld.f32 	%f1227, [%rd35+24];
	ld.f32 	%f1226, [%rd35+28];
	ld.f32 	%f1225, [%rd35+32];
	ld.f32 	%f1224, [%rd35+36];
	ld.f32 	%f1223, [%rd35+40];
	ld.f32 	%f1222, [%rd35+44];
	mov.f32 	%f1219, %f40;
	mov.f32 	%f1220, %f39;
	mov.f32 	%f1221, %f38;
	bra.uni 	$L__BB1_110;
$L__BB1_108:
	ld.f32 	%f1227, [%rd35+24];
	ld.f32 	%f1226, [%rd35+28];
	ld.f32 	%f1225, [%rd35+32];
	mov.f32 	%f1219, %f37;
	mov.f32 	%f1220, %f36;
	mov.f32 	%f1221, %f35;
	mov.f32 	%f1222, %f40;
	mov.f32 	%f1223, %f39;
	mov.f32 	%f1224, %f38;
	bra.uni 	$L__BB1_110;
$L__BB1_109:
	ld.f32 	%f1227, [%rd35+36];
	ld.f32 	%f1226, [%rd35+40];
	ld.f32 	%f1225, [%rd35+44];
	mov.f32 	%f1219, %f40;
	mov.f32 	%f1220, %f39;
	mov.f32 	%f1221, %f38;
	mov.f32 	%f1222, %f31;
	mov.f32 	%f1223, %f30;
	mov.f32 	%f1224, %f29;
$L__BB1_110:
	sub.f32 	%f953, %f1224, %f1227;
	sub.f32 	%f954, %f1223, %f1226;
	sub.f32 	%f955, %f1222, %f1225;
	sub.f32 	%f956, %f1221, %f1227;
	sub.f32 	%f957, %f1220, %f1226;
	sub.f32 	%f958, %f1219, %f1225;
	mul.f32 	%f959, %f954, %f958;
	mul.f32 	%f960, %f955, %f957;
	sub.f32 	%f961, %f959, %f960;
	mul.f32 	%f962, %f955, %f956;
	mul.f32 	%f963, %f953, %f958;
	sub.f32 	%f964, %f962, %f963;
	mul.f32 	%f965, %f953, %f957;
	mul.f32 	%f966, %f954, %f956;
	sub.f32 	%f967, %f965, %f966;
	mul.f32 	%f968, %f964, %f964;
	fma.rn.f32 	%f969, %f961, %f961, %f968;
	fma.rn.f32 	%f970, %f967, %f967, %f969;
	sqrt.rn.f32 	%f516, %f970;
	setp.lt.f32 	%p90, %f516, 0f358637BD;
	mov.f32 	%f1228, 0f00000000;
	mov.f32 	%f1229, %f1228;
	mov.f32 	%f1230, %f1228;
	@%p90 bra 	$L__BB1_112;
	sub.f32 	%f975, %f1220, %f1226;
	mul.f32 	%f976, %f955, %f975;
	sub.f32 	%f977, %f959, %f976;
	div.rn.f32 	%f1228, %f977, %f516;
	sub.f32 	%f978, %f1221, %f1227;
	mul.f32 	%f979, %f955, %f978;
	sub.f32 	%f980, %f1224, %f1227;
	mul.f32 	%f981, %f980, %f958;
	sub.f32 	%f982, %f979, %f981;
	div.rn.f32 	%f1229, %f982, %f516;
	mul.f32 	%f983, %f980, %f975;
	mul.f32 	%f984, %f954, %f978;
	sub.f32 	%f985, %f983, %f984;
	div.rn.f32 	%f1230, %f985, %f516;
$L__BB1_112:
	sub.f32 	%f523, %f1, %f1227;
	sub.f32 	%f524, %f2, %f1226;
	sub.f32 	%f525, %f3, %f1225;
	sub.f32 	%f986, %f1224, %f1227;
	sub.f32 	%f987, %f1223, %f1226;
	mul.f32 	%f988, %f987, %f987;
	fma.rn.f32 	%f989, %f986, %f986, %f988;
	sub.f32 	%f990, %f1222, %f1225;
	fma.rn.f32 	%f991, %f990, %f990, %f989;
	sub.f32 	%f992, %f1221, %f1227;
	sub.f32 	%f993, %f1220, %f1226;
	mul.f32 	%f994, %f987, %f993;
	fma.rn.f32 	%f995, %f986, %f992, %f994;
	sub.f32 	%f996, %f1219, %f1225;
	fma.rn.f32 	%f997, %f990, %f996, %f995;
	mul.f32 	%f998, %f993, %f993;
	fma.rn.f32 	%f999, %f992, %f992, %f998;
	fma.rn.f32 	%f1000, %f996, %f996, %f999;
	mul.f32 	%f1001, %f991, %f1000;
	mul.f32 	%f1002, %f997, %f997;
	sub.f32 	%f1003, %f1001, %f1002;
	abs.f32 	%f1004, %f1003;
	setp.lt.f32 	%p92, %f1004, 0f358637BD;
	mov.pred 	%p114, -1;
	@%p92 bra 	$L__BB1_114;
	sub.f32 	%f1005, %f1224, %f1227;
	sub.f32 	%f1006, %f1223, %f1226;
	mul.f32 	%f1007, %f524, %f1006;
	fma.rn.f32 	%f1008, %f523, %f1005, %f1007;
	sub.f32 	%f1009, %f1222, %f1225;
	fma.rn.f32 	%f1010, %f525, %f1009, %f1008;
	sub.f32 	%f1011, %f1221, %f1227;
	sub.f32 	%f1012, %f1220, %f1226;
	mul.f32 	%f1013, %f1012, %f1012;
	fma.rn.f32 	%f1014, %f1011, %f1011, %f1013;
	sub.f32 	%f1015, %f1219, %f1225;
	fma.rn.f32 	%f1016, %f1015, %f1015, %f1014;
	mul.f32 	%f1017, %f1010, %f1016;
	mul.f32 	%f1018, %f524, %f1012;
	fma.rn.f32 	%f1019, %f523, %f1011, %f1018;
	fma.rn.f32 	%f1020, %f525, %f1015, %f1019;
	mul.f32 	%f1021, %f1006, %f1012;
	fma.rn.f32 	%f1022, %f1005, %f1011, %f1021;
	fma.rn.f32 	%f1023, %f1009, %f1015, %f1022;
	mul.f32 	%f1024, %f1023, %f1020;
	sub.f32 	%f1025, %f1017, %f1024;
	mul.f32 	%f1026, %f1006, %f1006;
	fma.rn.f32 	%f1027, %f1005, %f1005, %f1026;
	fma.rn.f32 	%f1028, %f1009, %f1009, %f1027;
	mul.f32 	%f1029, %f1028, %f1016;
	mul.f32 	%f1030, %f1023, %f1023;
	sub.f32 	%f1031, %f1029, %f1030;
	div.rn.f32 	%f1032, %f1025, %f1031;
	mul.f32 	%f1034, %f1028, %f1020;
	mul.f32 	%f1035, %f1010, %f1023;
	sub.f32 	%f1036, %f1034, %f1035;
	div.rn.f32 	%f1037, %f1036, %f1031;
	mov.f32 	%f1039, 0f3F800000;
	sub.f32 	%f1040, %f1039, %f1032;
	sub.f32 	%f1041, %f1040, %f1037;
	setp.ltu.f32 	%p93, %f1041, 0fB58637BD;
	setp.ltu.f32 	%p94, %f1032, 0fB58637BD;
	or.pred  	%p95, %p93, %p94;
	setp.ltu.f32 	%p96, %f1037, 0fB58637BD;
	or.pred  	%p114, %p95, %p96;
$L__BB1_114:
	mul.f32 	%f1042, %f1229, %f524;
	fma.rn.f32 	%f1043, %f1228, %f523, %f1042;
	fma.rn.f32 	%f526, %f1230, %f525, %f1043;
	@%p114 bra 	$L__BB1_116;
	abs.f32 	%f1044, %f526;
	min.f32 	%f1233, %f1233, %f1044;
	bra.uni 	$L__BB1_125;
$L__BB1_116:
	sub.f32 	%f1045, %f1224, %f1227;
	sub.f32 	%f1046, %f1223, %f1226;
	mul.f32 	%f1047, %f524, %f1046;
	fma.rn.f32 	%f1048, %f523, %f1045, %f1047;
	sub.f32 	%f1049, %f1222, %f1225;
	fma.rn.f32 	%f1050, %f525, %f1049, %f1048;
	mul.f32 	%f1051, %f1046, %f1046;
	fma.rn.f32 	%f1052, %f1045, %f1045, %f1051;
	fma.rn.f32 	%f1053, %f1049, %f1049, %f1052;
	div.rn.f32 	%f528, %f1050, %f1053;
	setp.ltu.f32 	%p97, %f528, 0f00000000;
	setp.gtu.f32 	%p98, %f528, 0f3F800000;
	or.pred  	%p99, %p97, %p98;
	@%p99 bra 	$L__BB1_118;
	min.f32 	%f1066, %f528, 0f3F800000;
	max.f32 	%f1067, %f1066, 0f00000000;
	fma.rn.f32 	%f1069, %f1045, %f1067, %f1227;
	fma.rn.f32 	%f1071, %f1046, %f1067, %f1226;
	fma.rn.f32 	%f1073, %f1049, %f1067, %f1225;
	sub.f32 	%f1074, %f1, %f1069;
	sub.f32 	%f1075, %f2, %f1071;
	sub.f32 	%f1076, %f3, %f1073;
	mul.f32 	%f1077, %f1075, %f1075;
	fma.rn.f32 	%f1078, %f1074, %f1074, %f1077;
	fma.rn.f32 	%f1079, %f1076, %f1076, %f1078;
	sqrt.rn.f32 	%f1080, %f1079;
	min.f32 	%f1231, %f1233, %f1080;
	bra.uni 	$L__BB1_119;
$L__BB1_118:
	mul.f32 	%f1054, %f524, %f524;
	fma.rn.f32 	%f1055, %f523, %f523, %f1054;
	fma.rn.f32 	%f1056, %f525, %f525, %f1055;
	sqrt.rn.f32 	%f1057, %f1056;
	sub.f32 	%f1058, %f1, %f1224;
	sub.f32 	%f1059, %f2, %f1223;
	sub.f32 	%f1060, %f3, %f1222;
	mul.f32 	%f1061, %f1059, %f1059;
	fma.rn.f32 	%f1062, %f1058, %f1058, %f1061;
	fma.rn.f32 	%f1063, %f1060, %f1060, %f1062;
	sqrt.rn.f32 	%f1064, %f1063;
	min.f32 	%f1065, %f1057, %f1064;
	min.f32 	%f1231, %f1233, %f1065;
$L__BB1_119:
	sub.f32 	%f1081, %f1221, %f1224;
	sub.f32 	%f1082, %f1220, %f1223;
	sub.f32 	%f1083, %f1219, %f1222;
	sub.f32 	%f532, %f1, %f1224;
	sub.f32 	%f533, %f2, %f1223;
	sub.f32 	%f534, %f3, %f1222;
	mul.f32 	%f1084, %f533, %f1082;
	fma.rn.f32 	%f1085, %f532, %f1081, %f1084;
	fma.rn.f32 	%f1086, %f534, %f1083, %f1085;
	mul.f32 	%f1087, %f1082, %f1082;
	fma.rn.f32 	%f1088, %f1081, %f1081, %f1087;
	fma.rn.f32 	%f1089, %f1083, %f1083, %f1088;
	div.rn.f32 	%f535, %f1086, %f1089;
	setp.ge.f32 	%p100, %f535, 0f00000000;
	setp.le.f32 	%p101, %f535, 0f3F800000;
	and.pred  	%p102, %p100, %p101;
	@%p102 bra 	$L__BB1_121;
	mul.f32 	%f1090, %f533, %f533;
	fma.rn.f32 	%f1091, %f532, %f532, %f1090;
	fma.rn.f32 	%f1092, %f534, %f534, %f1091;
	sqrt.rn.f32 	%f1093, %f1092;
	sub.f32 	%f1094, %f1, %f1221;
	sub.f32 	%f1095, %f2, %f1220;
	sub.f32 	%f1096, %f3, %f1219;
	mul.f32 	%f1097, %f1095, %f1095;
	fma.rn.f32 	%f1098, %f1094, %f1094, %f1097;
	fma.rn.f32 	%f1099, %f1096, %f1096, %f1098;
	sqrt.rn.f32 	%f1100, %f1099;
	min.f32 	%f1101, %f1093, %f1100;
	min.f32 	%f1232, %f1231, %f1101;
	bra.uni 	$L__BB1_122;
$L__BB1_121:
	min.f32 	%f1102, %f535, 0f3F800000;
	max.f32 	%f1103, %f1102, 0f00000000;
	fma.rn.f32 	%f1105, %f1081, %f1103, %f1224;
	fma.rn.f32 	%f1107, %f1082, %f1103, %f1223;
	fma.rn.f32 	%f1109, %f1083, %f1103, %f1222;
	sub.f32 	%f1110, %f1, %f1105;
	sub.f32 	%f1111, %f2, %f1107;
	sub.f32 	%f1112, %f3, %f1109;
	mul.f32 	%f1113, %f1111, %f1111;
	fma.rn.f32 	%f1114, %f1110, %f1110, %f1113;
	fma.rn.f32 	%f1115, %f1112, %f1112, %f1114;
	sqrt.rn.f32 	%f1116, %f1115;
	min.f32 	%f1232, %f1231, %f1116;
$L__BB1_122:
	sub.f32 	%f539, %f1227, %f1221;
	sub.f32 	%f540, %f1226, %f1220;
	sub.f32 	%f541, %f1225, %f1219;
	sub.f32 	%f542, %f1, %f1221;
	sub.f32 	%f543, %f2, %f1220;
	sub.f32 	%f544, %f3, %f1219;
	mul.f32 	%f1117, %f543, %f540;
	fma.rn.f32 	%f1118, %f542, %f539, %f1117;
	fma.rn.f32 	%f1119, %f544, %f541, %f1118;
	mul.f32 	%f1120, %f540, %f540;
	fma.rn.f32 	%f1121, %f539, %f539, %f1120;
	fma.rn.f32 	%f1122, %f541, %f541, %f1121;
	div.rn.f32 	%f545, %f1119, %f1122;
	setp.ge.f32 	%p103, %f545, 0f00000000;
	setp.le.f32 	%p104, %f545, 0f3F800000;
	and.pred  	%p105, %p103, %p104;
	@%p105 bra 	$L__BB1_124;
	mul.f32 	%f1123, %f543, %f543;
	fma.rn.f32 	%f1124, %f542, %f542, %f1123;
	fma.rn.f32 	%f1125, %f544, %f544, %f1124;
	sqrt.rn.f32 	%f1126, %f1125;
	mul.f32 	%f1127, %f524, %f524;
	fma.rn.f32 	%f1128, %f523, %f523, %f1127;
	fma.rn.f32 	%f1129, %f525, %f525, %f1128;
	sqrt.rn.f32 	%f1130, %f1129;
	min.f32 	%f1131, %f1126, %f1130;
	min.f32 	%f1233, %f1232, %f1131;
	bra.uni 	$L__BB1_125;
$L__BB1_124:
	min.f32 	%f1132, %f545, 0f3F800000;
	max.f32 	%f1133, %f1132, 0f00000000;
	fma.rn.f32 	%f1134, %f539, %f1133, %f1221;
	fma.rn.f32 	%f1135, %f540, %f1133, %f1220;
	fma.rn.f32 	%f1136, %f541, %f1133, %f1219;
	sub.f32 	%f1137, %f1, %f1134;
	sub.f32 	%f1138, %f2, %f1135;
	sub.f32 	%f1139, %f3, %f1136;
	mul.f32 	%f1140, %f1138, %f1138;
	fma.rn.f32 	%f1141, %f1137, %f1137, %f1140;
	fma.rn.f32 	%f1142, %f1139, %f1139, %f1141;
	sqrt.rn.f32 	%f1143, %f1142;
	min.f32 	%f1233, %f1232, %f1143;
$L__BB1_125:
	add.s32 	%r33, %r33, 1;
	setp.ne.s32 	%p106, %r33, 12;
	@%p106 bra 	$L__BB1_89;
	min.f32 	%f1217, %f1217, %f1233;
	setp.lt.s32 	%p108, %r6, %r4;
	mov.f32 	%f1146, %f40;
	mov.f32 	%f1147, %f39;
	mov.f32 	%f1148, %f38;
	mov.f32 	%f1149, %f37;
	mov.f32 	%f1150, %f36;
	mov.f32 	%f1151, %f35;
	mov.f32 	%f1152, %f34;
	mov.f32 	%f1153, %f33;
	mov.f32 	%f1154, %f32;
	mov.f32 	%f1155, %f31;
	mov.f32 	%f1156, %f30;
	mov.f32 	%f1157, %f29;
	mov.u32 	%r34, %r6;
	@%p108 bra 	$L__BB1_3;
$L__BB1_127:
	neg.f32 	%f1144, %f1217;
	selp.f32 	%f551, %f1217, %f1144, %p115;
	not.pred 	%p109, %p115;
	@%p109 bra 	$L__BB1_130;
	ld.param.u32 	%r30, [_ZN6cutsim17blade_diff_kernelEP12CudaNodeDataiP11BladeParamsPfS4_Pii_param_6];
	ld.param.u64 	%rd45, [_ZN6cutsim17blade_diff_kernelEP12CudaNodeDataiP11BladeParamsPfS4_Pii_param_5];
	cvta.to.global.u64 	%rd36, %rd45;
	atom.global.add.u32 	%r12, [%rd36], 1;
	setp.ge.s32 	%p110, %r12, %r30;
	@%p110 bra 	$L__BB1_130;
	ld.param.u64 	%rd44, [_ZN6cutsim17blade_diff_kernelEP12CudaNodeDataiP11BladeParamsPfS4_Pii_param_4];
	ld.param.u64 	%rd43, [_ZN6cutsim17blade_diff_kernelEP12CudaNodeDataiP11BladeParamsPfS4_Pii_param_3];
	cvt.rn.f32.u32 	%f1145, %r34;
	cvta.to.global.u64 	%rd37, %rd43;
	mul.wide.s32 	%rd38, %r12, 4;
	add.s64 	%rd39, %rd37, %rd38;
	st.global.f32 	[%rd39], %f1145;
	cvta.to.global.u64 	%rd40, %rd44;
	add.s64 	%rd41, %rd40, %rd38;
	st.global.f32 	[%rd41], %f1217;
$L__BB1_130:
	st.global.f32 	[%rd2+96], %f551;
$L__BB1_131:
	ret;

}


// ===== COMPILED SASS (sm_100) =====

	.target	sm_100

	.elftype	@"ET_EXEC"


//--------------------- .note.nv.tkinfo           --------------------------
	.section	.note.nv.tkinfo,"",@"SHT_NOTE"
	.sectionflags	@"SHF_NOTE_NV_TKINFO"
	.tkinfo
        /*0018*/ 	.word	0x00000002
        /*0030*/ 	.string	""
        /*0030*/ 	.string	"ptxas"
        /*0030*/ 	.string	"Cuda compilation tools, release 13.0, V13.0.88"
        /*0030*/ 	.string	"Build cuda_13.0.r13.0/compiler.36424714_0"
        /*0030*/ 	.string	"-arch sm_100 -m 64 "



//--------------------- .note.nv.cuinfo           --------------------------
	.section	.note.nv.cuinfo,"",@"SHT_NOTE"
	.sectionflags	@"SHF_NOTE_NV_CUINFO"
        /*0018*/ 	.short	0x0002
        /*001a*/ 	.short	0x0064
        /*001c*/ 	.short	0x0082
	.zero		2


//--------------------- .nv.info                  --------------------------
	.section	.nv.info,"",@"SHT_CUDA_INFO"
	.align	4


	//----- nvinfo : EIATTR_REGCOUNT
	.align		4
        /*0000*/ 	.byte	0x04, 0x2f
        /*0002*/ 	.short	(.L_3 - .L_2)
	.align		4
.L_2:
        /*0004*/ 	.word	index@(_ZN6cutsim11diff_kernelEP12CudaNodeDataiP12VolumeParams)
        /*0008*/ 	.word	0x00000018


	//----- nvinfo : EIATTR_FRAME_SIZE
	.align		4
.L_3:
        /*000c*/ 	.byte	0x04, 0x11
        /*000e*/ 	.short	(.L_5 - .L_4)
	.align		4
.L_4:
        /*0010*/ 	.word	index@($__internal_3_$__cuda_sm3x_div_rn_noftz_f32_slowpath)
        /*0014*/ 	.word	0x00000000


	//----- nvinfo : EIATTR_FRAME_SIZE
	.align		4
.L_5:
        /*0018*/ 	.byte	0x04, 0x11
        /*001a*/ 	.short	(.L_7 - .L_6)
	.align		4
.L_6:
        /*001c*/ 	.word	index@($__internal_2_$__cuda_sm20_sqrt_rn_f32_slowpath)
        /*0020*/ 	.word	0x00000000


	//----- nvinfo : EIATTR_FRAME_SIZE
	.align		4
.L_7:
        /*0024*/ 	.byte	0x04, 0x11
        /*0026*/ 	.short	(.L_9 - .L_8)
	.align		4
.L_8:
        /*0028*/ 	.word	index@(_ZN6cutsim11diff_kernelEP12CudaNodeDataiP12VolumeParams)
        /*002c*/ 	.word	0x00000000


	//----- nvinfo : EIATTR_REGCOUNT
	.align		4
.L_9:
        /*0030*/ 	.byte	0x04, 0x2f
        /*0032*/ 	.short	(.L_11 - .L_10)
	.align		4
.L_10:
        /*0034*/ 	.word	index@(_ZN6cutsim17blade_diff_kernelEP12CudaNodeDataiP11BladeParamsPfS4_Pii)
        /*0038*/ 	.word	0x0000003d


	//----- nvinfo : EIATTR_FRAME_SIZE
	.align		4
.L_11:
        /*003c*/ 	.byte	0x04, 0x11
        /*003e*/ 	.short	(.L_13 - .L_12)
	.align		4
.L_12:
        /*0040*/ 	.word	index@($__internal_1_$__cuda_sm3x_div_rn_noftz_f32_slowpath)
        /*0044*/ 	.word	0x00000000


	//----- nvinfo : EIATTR_FRAME_SIZE
	.align		4
.L_13:
        /*0048*/ 	.byte	0x04, 0x11
        /*004a*/ 	.short	(.L_15 - .L_14)
	.align		4
.L_14:
        /*004c*/ 	.word	index@($__internal_0_$__cuda_sm20_sqrt_rn_f32_slowpath)
        /*0050*/ 	.word	0x00000000


	//----- nvinfo : EIATTR_FRAME_SIZE
	.align		4
.L_15:
        /*0054*/ 	.byte	0x04, 0x11
        /*0056*/ 	.short	(.L_17 - .L_16)
	.align		4
.L_16:
        /*0058*/ 	.word	index@(_ZN6cutsim17blade_diff_kernelEP12CudaNodeDataiP11BladeParamsPfS4_Pii)
        /*005c*/ 	.word	0x00000000


	//----- nvinfo : EIATTR_MIN_STACK_SIZE
	.align		4
.L_17:
        /*0060*/ 	.byte	0x04, 0x12
        /*0062*/ 	.short	(.L_19 - .L_18)
	.align		4
.L_18:
        /*0064*/ 	.word	index@(_ZN6cutsim17blade_diff_kernelEP12CudaNodeDataiP11BladeParamsPfS4_Pii)
        /*0068*/ 	.word	0x00000000


	//----- nvinfo : EIATTR_MIN_STACK_SIZE
	.align		4
.L_19:
        /*006c*/ 	.byte	0x04, 0x12
        /*006e*/ 	.short	(.L_21 - .L_20)
	.align		4
.L_20:
        /*0070*/ 	.word	index@(_ZN6cutsim11diff_kernelEP12CudaNodeDataiP12VolumeParams)
        /*0074*/ 	.word	0x00000000
.L_21:


//--------------------- .nv.compat                --------------------------
	.section	.nv.compat,"",@"SHT_CUDA_COMPAT_INFO"
	.align	4
        /*0000*/ 	.byte	0x02, 0x09, 0x00, 0x00, 0x02, 0x02, 0x01, 0x00, 0x02, 0x05, 0x05, 0x00, 0x03, 0x07, 0x01, 0x01
        /*0010*/ 	.byte	0x02, 0x03, 0x00, 0x00, 0x02, 0x06, 0x01, 0x00, 0x04, 0x0b, 0x08, 0x00, 0x01, 0x00, 0x00, 0x00
        /*0020*/ 	.byte	0x00, 0x00, 0x00, 0x00


//--------------------- .nv.info._ZN6cutsim17blade_diff_kernelEP12CudaNodeDataiP11BladeParamsPfS4_Pii --------------------------
	.section	.nv.info._ZN6cutsim17blade_diff_kernelEP12CudaNodeDataiP11BladeParamsPfS4_Pii,"",@"SHT_CUDA_INFO"
	.sectionflags	@""
	.align	4


	//----- nvinfo : EIATTR_CUDA_API_VERSION
	.align		4
        /*0000*/ 	.byte	0x04, 0x37
        /*0002*/ 	.short	(.L_23 - .L_22)
.L_22:
        /*0004*/ 	.word	0x00000082


	//----- nvinfo : EIATTR_KPARAM_INFO
	.align		4
.L_23:
        /*0008*/ 	.byte	0x04, 0x17
        /*000a*/ 	.short	(.L_25 - .L_24)
.L_24:
        /*000c*/ 	.word	0x00000000
        /*0010*/ 	.short	0x0006
        /*0012*/ 	.short	0x0030
        /*0014*/ 	.byte	0x00, 0xf0, 0x11, 0x00


	//----- nvinfo : EIATTR_KPARAM_INFO
	.align		4
.L_25:
        /*0018*/ 	.byte	0x04, 0x17
        /*001a*/ 	.short	(.L_27 - .L_26)
.L_26:
        /*001c*/ 	.word	0x00000000
        /*0020*/ 	.short	0x0005
        /*0022*/ 	.short	0x0028
        /*0024*/ 	.byte	0x00, 0xf5, 0x21, 0x00


	//----- nvinfo : EIATTR_KPARAM_INFO
	.align		4
.L_27:
        /*0028*/ 	.byte	0x04, 0x17
        /*002a*/ 	.short	(.L_29 - .L_28)
.L_28:
        /*002c*/ 	.word	0x00000000
        /*0030*/ 	.short	0x0004
        /*0032*/ 	.short	0x0020
        /*0034*/ 	.byte	0x00, 0xf5, 0x21, 0x00


	//----- nvinfo : EIATTR_KPARAM_INFO
	.align		4
.L_29:
        /*0038*/ 	.byte	0x04, 0x17
        /*003a*/ 	.short	(.L_31 - .L_30)
.L_30:
        /*003c*/ 	.word	0x00000000
        /*0040*/ 	.short	0x0003
        /*0042*/ 	.short	0x0018
        /*0044*/ 	.byte	0x00, 0xf5, 0x21, 0x00


	//----- nvinfo : EIATTR_KPARAM_INFO
	.align		4
.L_31:
        /*0048*/ 	.byte	0x04, 0x17
        /*004a*/ 	.short	(.L_33 - .L_32)
.L_32:
        /*004c*/ 	.word	0x00000000
        /*0050*/ 	.short	0x0002
        /*0052*/ 	.short	0x0010
        /*0054*/ 	.byte	0x00, 0xf5, 0x21, 0x00


	//----- nvinfo : EIATTR_KPARAM_INFO
	.align		4
.L_33:
        /*0058*/ 	.byte	0x04, 0x17
        /*005a*/ 	.short	(.L_35 - .L_34)
.L_34:
        /*005c*/ 	.word	0x00000000
        /*0060*/ 	.short	0x0001
        /*0062*/ 	.short	0x0008
        /*0064*/ 	.byte	0x00, 0xf0, 0x11, 0x00


	//----- nvinfo : EIATTR_KPARAM_INFO
	.align		4
.L_35:
        /*0068*/ 	.byte	0x04, 0x17
        /*006a*/ 	.short	(.L_37 - .L_36)
.L_36:
        /*006c*/ 	.word	0x00000000
        /*0070*/ 	.short	0x0000
        /*0072*/ 	.short	0x0000
        /*0074*/ 	.byte	0x00, 0xf5, 0x21, 0x00


	//----- nvinfo : EIATTR_SPARSE_MMA_MASK
	.align		4
.L_37:
        /*0078*/ 	.byte	0x03, 0x50
        /*007a*/ 	.short	0x0000


	//----- nvinfo : EIATTR_MAXREG_COUNT
	.align		4
        /*007c*/ 	.byte	0x03, 0x1b
        /*007e*/ 	.short	0x00ff


	//----- nvinfo : EIATTR_MERCURY_ISA_VERSION
	.align		4
        /*0080*/ 	.byte	0x03, 0x5f
        /*0082*/ 	.short	0x0101


	//----- nvinfo : EIATTR_INT_WARP_WIDE_INSTR_OFFSETS
	.align		4
        /*0084*/ 	.byte	0x04, 0x31
        /*0086*/ 	.short	(.L_39 - .L_38)


	//   ....[0]....
.L_38:
        /*0088*/ 	.word	0x000098c0


	//   ....[1]....
        /*008c*/ 	.word	0x00009960


	//----- nvinfo : EIATTR_VRC_CTA_INIT_COUNT
	.align		4
.L_39:
        /*0090*/ 	.byte	0x02, 0x4a
	.zero		1
	.zero		1


	//----- nvinfo : EIATTR_EXIT_INSTR_OFFSETS
	.align		4
        /*0094*/ 	.byte	0x04, 0x1c
        /*0096*/ 	.short	(.L_41 - .L_40)


	//   ....[0]....
.L_40:
        /*0098*/ 	.word	0x000000a0


	//   ....[1]....
        /*009c*/ 	.word	0x00009a20


	//----- nvinfo : EIATTR_INDIRECT_BRANCH_TARGETS
	.align		4
.L_41:
        /*00a0*/ 	.byte	0x04, 0x34
        /*00a2*/ 	.short	(.L_43 - .L_42)


	//   ....[0]....
.L_42:
        /*00a4*/ 	.word	.L_x_339@srel
        /*00a8*/ 	.short	0x0
        /*00aa*/ 	.short	0x0
        /*00ac*/ 	.word	0x3
        /*00b0*/ 	.word	.L_x_340@srel
        /*00b4*/ 	.word	.L_x_341@srel
        /*00b8*/ 	.word	.L_x_342@srel


	//   ....[1]....
        /*00bc*/ 	.word	.L_x_343@srel
        /*00c0*/ 	.short	0x0
        /*00c2*/ 	.short	0x0
        /*00c4*/ 	.word	0x3
        /*00c8*/ 	.word	.L_x_344@srel
        /*00cc*/ 	.word	.L_x_345@srel
        /*00d0*/ 	.word	.L_x_346@srel


	//   ....[2]....
        /*00d4*/ 	.word	.L_x_347@srel
        /*00d8*/ 	.short	0x0
        /*00da*/ 	.short	0x0
        /*00dc*/ 	.word	0x3
        /*00e0*/ 	.word	.L_x_348@srel
        /*00e4*/ 	.word	.L_x_349@srel
        /*00e8*/ 	.word	.L_x_350@srel


	//   ....[3]....
        /*00ec*/ 	.word	.L_x_351@srel
        /*00f0*/ 	.short	0x0
        /*00f2*/ 	.short	0x0
        /*00f4*/ 	.word	0x3
        /*00f8*/ 	.word	.L_x_352@srel
        /*00fc*/ 	.word	.L_x_353@srel
        /*0100*/ 	.word	.L_x_354@srel


	//----- nvinfo : EIATTR_CRS_STACK_SIZE
	.align		4
.L_43:
        /*0104*/ 	.byte	0x04, 0x1e
        /*0106*/ 	.short	(.L_45 - .L_44)
.L_44:
        /*0108*/ 	.word	0x00000000


	//----- nvinfo : EIATTR_CBANK_PARAM_SIZE
	.align		4
.L_45:
        /*010c*/ 	.byte	0x03, 0x19
        /*010e*/ 	.short	0x0034


	//----- nvinfo : EIATTR_PARAM_CBANK
	.align		4
        /*0110*/ 	.byte	0x04, 0x0a
        /*0112*/ 	.short	(.L_47 - .L_46)
	.align		4
.L_46:
        /*0114*/ 	.word	index@(.nv.constant0._ZN6cutsim17blade_diff_kernelEP12CudaNodeDataiP11BladeParamsPfS4_Pii)
        /*0118*/ 	.short	0x0380
        /*011a*/ 	.short	0x0034


	//----- nvinfo : EIATTR_SW_WAR
	.align		4
.L_47:
        /*011c*/ 	.byte	0x04, 0x36
        /*011e*/ 	.short	(.L_49 - .L_48)
.L_48:
        /*0120*/ 	.word	0x00000008
.L_49:


//--------------------- .nv.info._ZN6cutsim11diff_kernelEP12CudaNodeDataiP12VolumeParams --------------------------
	.section	.nv.info._ZN6cutsim11diff_kernelEP12CudaNodeDataiP12VolumeParams,"",@"SHT_CUDA_INFO"
	.sectionflags	@""
	.align	4


	//----- nvinfo : EIATTR_CUDA_API_VERSION
	.align		4
        /*0000*/ 	.byte	0x04, 0x37
        /*0002*/ 	.short	(.L_51 - .L_50)
.L_50:
        /*0004*/ 	.word	0x00000082


	//----- nvinfo : EIATTR_KPARAM_INFO
	.align		4
.L_51:
        /*0008*/ 	.byte	0x04, 0x17
        /*000a*/ 	.short	(.L_53 - .L_52)
.L_52:
        /*000c*/ 	.word	0x00000000
        /*0010*/ 	.short	0x0002
        /*0012*/ 	.short	0x0010
        /*0014*/ 	.byte	0x00, 0xf5, 0x21, 0x00


	//----- nvinfo : EIATTR_KPARAM_INFO
	.align		4
.L_53:
        /*0018*/ 	.byte	0x04, 0x17
        /*001a*/ 	.short	(.L_55 - .L_54)
.L_54:
        /*001c*/ 	.word	0x00000000
        /*0020*/ 	.short	0x0001
        /*0022*/ 	.short	0x0008
        /*0024*/ 	.byte	0x00, 0xf0, 0x11, 0x00


	//----- nvinfo : EIATTR_KPARAM_INFO
	.align		4
.L_55:
        /*0028*/ 	.byte	0x04, 0x17
        /*002a*/ 	.short	(.L_57 - .L_56)
.L_56:
        /*002c*/ 	.word	0x00000000
        /*0030*/ 	.short	0x0000
        /*0032*/ 	.short	0x0000
        /*0034*/ 	.byte	0x00, 0xf5, 0x21, 0x00


	//----- nvinfo : EIATTR_SPARSE_MMA_MASK
	.align		4
.L_57:
        /*0038*/ 	.byte	0x03, 0x50
        /*003a*/ 	.short	0x0000


	//----- nvinfo : EIATTR_MAXREG_COUNT
	.align		4
        /*003c*/ 	.byte	0x03, 0x1b
        /*003e*/ 	.short	0x00ff


	//----- nvinfo : EIATTR_EXTERNS
	.align		4
        /*0040*/ 	.byte	0x04, 0x0f
        /*0042*/ 	.short	(.L_59 - .L_58)


	//   ....[0]....
	.align		4
.L_58:
        /*0044*/ 	.word	index@(vprintf)


	//----- nvinfo : EIATTR_MERCURY_ISA_VERSION
	.align		4
.L_59:
        /*0048*/ 	.byte	0x03, 0x5f
        /*004a*/ 	.short	0x0101


	//----- nvinfo : EIATTR_VRC_CTA_INIT_COUNT
	.align		4
        /*004c*/ 	.byte	0x02, 0x4a
	.zero		1
	.zero		1


	//----- nvinfo : EIATTR_SYSCALL_OFFSETS
	.align		4
        /*0050*/ 	.byte	0x04, 0x46
        /*0052*/ 	.short	(.L_61 - .L_60)


	//   ....[0]....
.L_60:
        /*0054*/ 	.word	0x00000220


	//   ....[1]....
        /*0058*/ 	.word	0x00000b60


	//----- nvinfo : EIATTR_EXIT_INSTR_OFFSETS
	.align		4
.L_61:
        /*005c*/ 	.byte	0x04, 0x1c
        /*005e*/ 	.short	(.L_63 - .L_62)


	//   ....[0]....
.L_62:
        /*0060*/ 	.word	0x000000a0


	//   ....[1]....
        /*0064*/ 	.word	0x00000230


	//   ....[2]....
        /*0068*/ 	.word	0x00000b70


	//   ....[3]....
        /*006c*/ 	.word	0x00000b90


	//----- nvinfo : EIATTR_CRS_STACK_SIZE
	.align		4
.L_63:
        /*0070*/ 	.byte	0x04, 0x1e
        /*0072*/ 	.short	(.L_65 - .L_64)
.L_64:
        /*0074*/ 	.word	0x00000000


	//----- nvinfo : EIATTR_CBANK_PARAM_SIZE
	.align		4
.L_65:
        /*0078*/ 	.byte	0x03, 0x19
        /*007a*/ 	.short	0x0018


	//----- nvinfo : EIATTR_PARAM_CBANK
	.align		4
        /*007c*/ 	.byte	0x04, 0x0a
        /*007e*/ 	.short	(.L_67 - .L_66)
	.align		4
.L_66:
        /*0080*/ 	.word	index@(.nv.constant0._ZN6cutsim11diff_kernelEP12CudaNodeDataiP12VolumeParams)
        /*0084*/ 	.short	0x0380
        /*0086*/ 	.short	0x0018


	//----- nvinfo : EIATTR_SW_WAR
	.align		4
.L_67:
        /*0088*/ 	.byte	0x04, 0x36
        /*008a*/ 	.short	(.L_69 - .L_68)
.L_68:
        /*008c*/ 	.word	0x00000008
.L_69:


//--------------------- .nv.callgraph             --------------------------
	.section	.nv.callgraph,"",@"SHT_CUDA_CALLGRAPH"
	.align	4
	.sectionentsize	8
	.align		4
        /*0000*/ 	.word	0x00000000
	.align		4
        /*0004*/ 	.word	0xffffffff
	.align		4
        /*0008*/ 	.word	index@(_ZN6cutsim11diff_kernelEP12CudaNodeDataiP12VolumeParams)
	.align		4
        /*000c*/ 	.word	index@(vprintf)
	.align		4
        /*0010*/ 	.word	0x00000000
	.align		4
        /*0014*/ 	.word	0xfffffffe
	.align		4
        /*0018*/ 	.word	0x00000000
	.align		4
        /*001c*/ 	.word	0xfffffffd
	.align		4
        /*0020*/ 	.word	0x00000000
	.align		4
        /*0024*/ 	.word	0xfffffffc


//--------------------- .nv.constant4             --------------------------
	.section	.nv.constant4,"a",@progbits
	.align	8
	.align		8
.nv.constant4:
        /*0000*/ 	.dword	$str
	.align		8
        /*0008*/ 	.dword	$str$1
	.align		8
        /*0010*/ 	.dword	vprintf


//--------------------- .nv.constant2._ZN6cutsim17blade_diff_kernelEP12CudaNodeDataiP11BladeParamsPfS4_Pii --------------------------
	.section	.nv.constant2._ZN6cutsim17blade_diff_kernelEP12CudaNodeDataiP11BladeParamsPfS4_Pii,"a",@progbits
	.sectionflags	@""
	.align	4
.nv.constant2._ZN6cutsim17blade_diff_kernelEP12CudaNodeDataiP11BladeParamsPfS4_Pii:
        /*0000*/ 	.byte	0x80, 0x5f, 0x00, 0x00, 0xe0, 0x5e, 0x00, 0x00, 0x20, 0x60, 0x00, 0x00, 0xc0, 0x61, 0x00, 0x00
        /*0010*/ 	.byte	0x20, 0x61, 0x00, 0x00, 0x60, 0x62, 0x00, 0x00, 0x70, 0x3a, 0x00, 0x00, 0xd0, 0x39, 0x00, 0x00
        /*0020*/ 	.byte	0x10, 0x3b, 0x00, 0x00, 0xb0, 0x3c, 0x00, 0x00, 0x10, 0x3c, 0x00, 0x00, 0x50, 0x3d, 0x00, 0x00


//--------------------- .text._ZN6cutsim17blade_diff_kernelEP12CudaNodeDataiP11BladeParamsPfS4_Pii --------------------------
	.section	.text._ZN6cutsim17blade_diff_kernelEP12CudaNodeDataiP11BladeParamsPfS4_Pii,"ax",@progbits
	.align	128
        .global         _ZN6cutsim17blade_diff_kernelEP12CudaNodeDataiP11BladeParamsPfS4_Pii
        .type           _ZN6cutsim17blade_diff_kernelEP12CudaNodeDataiP11BladeParamsPfS4_Pii,@function
        .size           _ZN6cutsim17blade_diff_kernelEP12CudaNodeDataiP11BladeParamsPfS4_Pii,(.L_x_356 - _ZN6cutsim17blade_diff_kernelEP12CudaNodeDataiP11BladeParamsPfS4_Pii)
        .other          _ZN6cutsim17blade_diff_kernelEP12CudaNodeDataiP11BladeParamsPfS4_Pii,@"STO_CUDA_ENTRY STV_DEFAULT"
_ZN6cutsim17blade_diff_kernelEP12CudaNodeDataiP11BladeParamsPfS4_Pii:
.text._ZN6cutsim17blade_diff_kernelEP12CudaNodeDataiP11BladeParamsPfS4_Pii:
[----:B------:R-:W-:Y:S01]  /*0000*/  LDC R1, c[0x0][0x37c] ;  /* 0x0000df00ff017b82 */ /* 0x000fe20000000800 */
[----:B------:R-:W0:Y:S07]  /*0010*/  S2R R3, SR_TID.X ;  /* 0x0000000000037919 */ /* 0x000e2e0000002100 */
[----:B------:R-:W0:Y:S01]  /*0020*/  S2UR UR4, SR_CTAID.X ;  /* 0x00000000000479c3 */ /* 0x000e220000002500 */
[----:B------:R-:W1:Y:S07]  /*0030*/  LDCU UR5, c[0x0][0x388] ;  /* 0x00007100ff0577ac */ /* 0x000e6e0008000800 */
[----:B------:R-:W0:Y:S02]  /*0040*/  LDC R0, c[0x0][0x360] ;  /* 0x0000d800ff007b82 */ /* 0x000e240000000800 */
[----:B0-----:R-:W-:-:S05]  /*0050*/  IMAD R0, R0, UR4, R3 ;  /* 0x0000000400007c24 */ /* 0x001fca000f8e0203 */
[----:B------:R-:W-:-:S04]  /*0060*/  SHF.R.S32.HI R3, RZ, 0x1f, R0 ;  /* 0x0000001fff037819 */ /* 0x000fc80000011400 */
[----:B------:R-:W-:-:S04]  /*0070*/  LEA.HI R3, R3, R0, RZ, 0x3 ;  /* 0x0000000003037211 */ /* 0x000fc800078f18ff */
[----:B------:R-:W-:-:S04]  /*0080*/  SHF.R.S32.HI R5, RZ, 0x3, R3 ;  /* 0x00000003ff057819 */ /* 0x000fc80000011403 */
[----:B-1----:R-:W-:-:S13]  /*0090*/  ISETP.GE.AND P0, PT, R5, UR5, PT ;  /* 0x0000000505007c0c */ /* 0x002fda000bf06270 */
[----:B------:R-:W-:Y:S05]  /*00a0*/  @P0 EXIT ;  /* 0x000000000000094d */ /* 0x000fea0003800000 */
[----:B------:R-:W0:Y:S01]  /*00b0*/  LDC.64 R30, c[0x0][0x390] ;  /* 0x0000e400ff1e7b82 */ /* 0x000e220000000a00 */
[----:B------:R-:W0:Y:S07]  /*00c0*/  LDCU.64 UR4, c[0x0][0x358] ;  /* 0x00006b00ff0477ac */ /* 0x000e2e0008000a00 */
[----:B------:R-:W1:Y:S01]  /*00d0*/  LDC.64 R32, c[0x0][0x380] ;  /* 0x0000e000ff207b82 */ /* 0x000e620000000a00 */
[----:B0-----:R-:W2:Y:S01]  /*00e0*/  LDG.E R23, desc[UR4][R30.64+0x38] ;  /* 0x000038041e177981 */ /* 0x001ea2000c1e1900 */
[----:B------:R-:W-:-:S02]  /*00f0*/  LOP3.LUT R3, R3, 0xfffffff8, RZ, 0xc0, !PT ;  /* 0xfffffff803037812 */ /* 0x000fc400078ec0ff */
[----:B------:R-:W-:Y:S02]  /*0100*/  PLOP3.LUT P0, PT, PT, PT, PT, 0x8, 0x80 ;  /* 0x000000000080781c */ /* 0x000fe40003f0e170 */
[----:B------:R-:W-:Y:S02]  /*0110*/  IADD3 R3, PT, PT, R0, -R3, RZ ;  /* 0x8000000300037210 */ /* 0x000fe40007ffe0ff */
[----:B------:R-:W-:Y:S01]  /*0120*/  MOV R7, RZ ;  /* 0x000000ff00077202 */ /* 0x000fe20000000f00 */
[----:B-1----:R-:W-:-:S04]  /*0130*/  IMAD.WIDE R32, R5, 0x84, R32 ;  /* 0x0000008405207825 */ /* 0x002fc800078e0220 */
[----:B------:R-:W-:Y:S02]  /*0140*/  HFMA2 R5, -RZ, RZ, 59.25, -74.3125 ;  /* 0x5368d4a5ff057431 */ /* 0x000fe400000001ff */
[----:B------:R-:W-:Y:S01]  /*0150*/  IMAD.WIDE R32, R3, 0x4, R32 ;  /* 0x0000000403207825 */ /* 0x000fe200078e0220 */
[----:B--2---:R-:W-:-:S13]  /*0160*/  ISETP.GE.AND P1, PT, R23, 0x5, PT ;  /* 0x000000051700780c */ /* 0x004fda0003f26270 */
[----:B------:R-:W-:Y:S05]  /*0170*/  @!P1 BRA `(.L_x_0) ;  /* 0x0000009400c09947 */ /* 0x000fea0003800000 */
[----:B------:R-:W2:Y:S04]  /*0180*/  LDG.E.64 R30, desc[UR4][R30.64+0x30] ;  /* 0x000030041e1e7981 */ /* 0x000ea8000c1e1b00 */
[----:B------:R0:W5:Y:S04]  /*0190*/  LDG.E R8, desc[UR4][R32.64] ;  /* 0x0000000420087981 */ /* 0x000168000c1e1900 */
[----:B------:R0:W5:Y:S04]  /*01a0*/  LDG.E R9, desc[UR4][R32.64+0x20] ;  /* 0x0000200420097981 */ /* 0x000168000c1e1900 */
[----:B------:R0:W5:Y:S04]  /*01b0*/  LDG.E R10, desc[UR4][R32.64+0x40] ;  /* 0x00004004200a7981 */ /* 0x000168000c1e1900 */
[----:B--2---:R0:W5:Y:S04]  /*01c0*/  LD.E R11, desc[UR4][R30.64] ;  /* 0x000000041e0b7980 */ /* 0x004168000c101900 */
[----:B------:R0:W5:Y:S04]  /*01d0*/  LD.E R12, desc[UR4][R30.64+0x4] ;  /* 0x000004041e0c7980 */ /* 0x000168000c101900 */
        /* <DEDUP_REMOVED lines=9> */
[----:B------:R0:W5:Y:S01]  /*0270*/  LD.E R22, desc[UR4][R30.64+0x2c] ;  /* 0x00002c041e167980 */ /* 0x000162000c101900 */
[----:B------:R-:W-:Y:S01]  /*0280*/  BSSY.RECONVERGENT B0, `(.L_x_0) ;  /* 0x000095f000007945 */ /* 0x000fe20003800200 */
[----:B------:R-:W-:-:S02]  /*0290*/  IADD3 R23, PT, PT, R23, -0x4, RZ ;  /* 0xfffffffc17177810 */ /* 0x000fc40007ffe0ff */
[----:B------:R-:W-:Y:S02]  /*02a0*/  MOV R5, 0x5368d4a5 ;  /* 0x5368d4a500057802 */ /* 0x000fe40000000f00 */
[----:B------:R-:W-:-:S07]  /*02b0*/  MOV R7, RZ ;  /* 0x000000ff00077202 */ /* 0x000fce0000000f00 */
.L_x_164:
[----:B-1234-:R-:W-:-:S05]  /*02c0*/  IMAD.WIDE.U32 R28, R7, 0xc, R30 ;  /* 0x0000000c071c7825 */ /* 0x01efca00078e001e */
[----:B-----5:R1:W5:Y:S04]  /*02d0*/  LD.E R25, desc[UR4][R28.64+0x30] ;  /* 0x000030041c197980 */ /* 0x020368000c101900 */
        /* <DEDUP_REMOVED lines=11> */
[----:B------:R-:W-:Y:S01]  /*0390*/  FADD R48, R19, -R13 ;  /* 0x8000000d13307221 */ /* 0x000fe20000000000 */
[----:B------:R-:W-:Y:S01]  /*03a0*/  FADD R2, R14, -R11 ;  /* 0x8000000b0e027221 */ /* 0x000fe20000000000 */
[----:B------:R-:W-:Y:S01]  /*03b0*/  FADD R0, R16, -R13 ;  /* 0x8000000d10007221 */ /* 0x000fe20000000000 */
[--C-:B------:R-:W-:Y:S01]  /*03c0*/  FADD R43, R18, -R12.reuse ;  /* 0x8000000c122b7221 */ /* 0x100fe20000000000 */
[----:B------:R-:W-:Y:S01]  /*03d0*/  FADD R3, R17, -R11 ;  /* 0x8000000b11037221 */ /* 0x000fe20000000000 */
[-C--:B------:R-:W-:Y:S01]  /*03e0*/  FMUL R45, R2, R48.reuse ;  /* 0x00000030022d7220 */ /* 0x080fe20000400000 */
[----:B------:R-:W-:Y:S01]  /*03f0*/  FADD R51, R15, -R12 ;  /* 0x8000000c0f337221 */ /* 0x000fe20000000000 */
[C---:B------:R-:W-:Y:S01]  /*0400*/  FMUL R4, R0.reuse, R43 ;  /* 0x0000002b00047220 */ /* 0x040fe20000400000 */
[----:B------:R-:W-:Y:S01]  /*0410*/  BSSY.RECONVERGENT B1, `(.L_x_1) ;  /* 0x0000016000017945 */ /* 0x000fe20003800200 */
[-C--:B------:R-:W-:Y:S01]  /*0420*/  FFMA R44, R0, R3.reuse, -R45 ;  /* 0x00000003002c7223 */ /* 0x080fe2000000082d */
[C---:B------:R-:W-:Y:S01]  /*0430*/  FMUL R3, R51.reuse, R3 ;  /* 0x0000000333037220 */ /* 0x040fe20000400000 */
[----:B------:R-:W-:Y:S01]  /*0440*/  FFMA R48, R51, R48, -R4 ;  /* 0x0000003033307223 */ /* 0x000fe20000000804 */
[----:B------:R-:W-:Y:S01]  /*0450*/  IADD3 R42, PT, PT, R7, 0x4, RZ ;  /* 0x00000004072a7810 */ /* 0x000fe20007ffe0ff */
[----:B------:R-:W-:Y:S01]  /*0460*/  FMUL R45, R44, R44 ;  /* 0x0000002c2c2d7220 */ /* 0x000fe20000400000 */
[----:B------:R-:W-:-:S03]  /*0470*/  FFMA R43, R2, R43, -R3 ;  /* 0x0000002b022b7223 */ /* 0x000fc60000000803 */
[----:B------:R-:W-:-:S04]  /*0480*/  FFMA R4, R48, R48, R45 ;  /* 0x0000003030047223 */ /* 0x000fc8000000002d */
[----:B------:R-:W-:-:S04]  /*0490*/  FFMA R4, R43, R43, R4 ;  /* 0x0000002b2b047223 */ /* 0x000fc80000000004 */
[----:B------:R1:W2:Y:S01]  /*04a0*/  MUFU.RSQ R3, R4 ;  /* 0x0000000400037308 */ /* 0x0002a20000001400 */
[----:B------:R-:W-:-:S04]  /*04b0*/  IADD3 R6, PT, PT, R4, -0xd000000, RZ ;  /* 0xf300000004067810 */ /* 0x000fc80007ffe0ff */
[----:B------:R-:W-:-:S13]  /*04c0*/  ISETP.GT.U32.AND P1, PT, R6, 0x727fffff, PT ;  /* 0x727fffff0600780c */ /* 0x000fda0003f24070 */
[----:B-12---:R-:W-:Y:S05]  /*04d0*/  @!P1 BRA `(.L_x_2) ;  /* 0x0000000000149947 */ /* 0x006fea0003800000 */
[----:B------:R-:W-:Y:S02]  /*04e0*/  MOV R3, R4 ;  /* 0x0000000400037202 */ /* 0x000fe40000000f00 */
[----:B------:R-:W-:-:S07]  /*04f0*/  MOV R4, 0x510 ;  /* 0x0000051000047802 */ /* 0x000fce0000000f00 */
[----:B0----5:R-:W-:Y:S05]  /*0500*/  CALL.REL.NOINC `($__internal_0_$__cuda_sm20_sqrt_rn_f32_slowpath) ;  /* 0x0000009400487944 */ /* 0x021fea0003c00000 */
[----:B------:R-:W-:Y:S01]  /*0510*/  MOV R47, R52 ;  /* 0x00000034002f7202 */ /* 0x000fe20000000f00 */
[----:B------:R-:W-:Y:S06]  /*0520*/  BRA `(.L_x_3) ;  /* 0x0000000000107947 */ /* 0x000fec0003800000 */
.L_x_2:
[----:B------:R-:W-:Y:S01]  /*0530*/  FMUL.FTZ R47, R4, R3 ;  /* 0x00000003042f7220 */ /* 0x000fe20000410000 */
[----:B------:R-:W-:-:S03]  /*0540*/  FMUL.FTZ R3, R3, 0.5 ;  /* 0x3f00000003037820 */ /* 0x000fc60000410000 */
[----:B------:R-:W-:-:S04]  /*0550*/  FFMA R4, -R47, R47, R4 ;  /* 0x0000002f2f047223 */ /* 0x000fc80000000104 */
[----:B------:R-:W-:-:S07]  /*0560*/  FFMA R47, R4, R3, R47 ;  /* 0x00000003042f7223 */ /* 0x000fce000000002f */
.L_x_3:
[----:B------:R-:W-:Y:S05]  /*0570*/  BSYNC.RECONVERGENT B1 ;  /* 0x0000000000017941 */ /* 0x000fea0003800200 */
.L_x_1:
[----:B------:R-:W-:Y:S01]  /*0580*/  FSETP.GEU.AND P1, PT, R47, 9.9999999747524270788e-07, PT ;  /* 0x358637bd2f00780b */ /* 0x000fe20003f2e000 */
[----:B------:R-:W-:Y:S01]  /*0590*/  BSSY.RECONVERGENT B3, `(.L_x_4) ;  /* 0x0000032000037945 */ /* 0x000fe20003800200 */
[----:B------:R-:W-:Y:S01]  /*05a0*/  HFMA2 R45, -RZ, RZ, 0, 0 ;  /* 0x00000000ff2d7431 */ /* 0x000fe200000001ff */
[----:B------:R-:W-:Y:S01]  /*05b0*/  MOV R46, RZ ;  /* 0x000000ff002e7202 */ /* 0x000fe20000000f00 */
[----:B------:R-:W-:-:S09]  /*05c0*/  HFMA2 R4, -RZ, RZ, 0, 0 ;  /* 0x00000000ff047431 */ /* 0x000fd200000001ff */
[----:B------:R-:W-:Y:S05]  /*05d0*/  @!P1 BRA `(.L_x_5) ;  /* 0x0000000000b49947 */ /* 0x000fea0003800000 */
[----:B------:R-:W1:Y:S01]  /*05e0*/  MUFU.RCP R4, R47 ;  /* 0x0000002f00047308 */ /* 0x000e620000001000 */
[----:B------:R-:W-:Y:S07]  /*05f0*/  BSSY.RECONVERGENT B4, `(.L_x_6) ;  /* 0x000000c000047945 */ /* 0x000fee0003800200 */
[----:B------:R-:W2:Y:S01]  /*0600*/  FCHK P1, R48, R47 ;  /* 0x0000002f30007302 */ /* 0x000ea20000020000 */
[----:B-1----:R-:W-:-:S04]  /*0610*/  FFMA R3, R4, -R47, 1 ;  /* 0x3f80000004037423 */ /* 0x002fc8000000082f */
[----:B------:R-:W-:-:S04]  /*0620*/  FFMA R3, R4, R3, R4 ;  /* 0x0000000304037223 */ /* 0x000fc80000000004 */
[----:B------:R-:W-:-:S04]  /*0630*/  FFMA R4, R48, R3, RZ ;  /* 0x0000000330047223 */ /* 0x000fc800000000ff */
[----:B------:R-:W-:-:S04]  /*0640*/  FFMA R6, R4, -R47, R48 ;  /* 0x8000002f04067223 */ /* 0x000fc80000000030 */
[----:B------:R-:W-:Y:S01]  /*0650*/  FFMA R3, R3, R6, R4 ;  /* 0x0000000603037223 */ /* 0x000fe20000000004 */
[----:B--2---:R-:W-:Y:S06]  /*0660*/  @!P1 BRA `(.L_x_7) ;  /* 0x0000000000109947 */ /* 0x004fec0003800000 */
[----:B------:R-:W-:Y:S02]  /*0670*/  MOV R4, R48 ;  /* 0x0000003000047202 */ /* 0x000fe40000000f00 */
[----:B------:R-:W-:Y:S02]  /*0680*/  MOV R3, R47 ;  /* 0x0000002f00037202 */ /* 0x000fe40000000f00 */
[----:B------:R-:W-:-:S07]  /*0690*/  MOV R6, 0x6b0 ;  /* 0x000006b000067802 */ /* 0x000fce0000000f00 */
[----:B0----5:R-:W-:Y:S05]  /*06a0*/  CALL.REL.NOINC `($__internal_1_$__cuda_sm3x_div_rn_noftz_f32_slowpath) ;  /* 0x0000009400387944 */ /* 0x021fea0003c00000 */
.L_x_7:
[----:B------:R-:W-:Y:S05]  /*06b0*/  BSYNC.RECONVERGENT B4 ;  /* 0x0000000000047941 */ /* 0x000fea0003800200 */
.L_x_6:
[----:B------:R-:W1:Y:S01]  /*06c0*/  MUFU.RCP R4, R47 ;  /* 0x0000002f00047308 */ /* 0x000e620000001000 */
[----:B------:R-:W-:Y:S07]  /*06d0*/  BSSY.RECONVERGENT B4, `(.L_x_8) ;  /* 0x000000d000047945 */ /* 0x000fee0003800200 */
[----:B------:R-:W2:Y:S01]  /*06e0*/  FCHK P1, R44, R47 ;  /* 0x0000002f2c007302 */ /* 0x000ea20000020000 */
[----:B-1----:R-:W-:-:S04]  /*06f0*/  FFMA R45, R4, -R47, 1 ;  /* 0x3f800000042d7423 */ /* 0x002fc8000000082f */
[----:B------:R-:W-:Y:S01]  /*0700*/  FFMA R6, R4, R45, R4 ;  /* 0x0000002d04067223 */ /* 0x000fe20000000004 */
[----:B------:R-:W-:-:S03]  /*0710*/  MOV R45, R3 ;  /* 0x00000003002d7202 */ /* 0x000fc60000000f00 */
        /* <DEDUP_REMOVED lines=8> */
.L_x_9:
[----:B------:R-:W-:Y:S05]  /*07a0*/  BSYNC.RECONVERGENT B4 ;  /* 0x0000000000047941 */ /* 0x000fea0003800200 */
.L_x_8:
[----:B------:R-:W1:Y:S01]  /*07b0*/  MUFU.RCP R4, R47 ;  /* 0x0000002f00047308 */ /* 0x000e620000001000 */
[----:B------:R-:W-:Y:S01]  /*07c0*/  BSSY.RECONVERGENT B4, `(.L_x_5) ;  /* 0x000000e000047945 */ /* 0x000fe20003800200 */
[----:B------:R-:W-:-:S06]  /*07d0*/  MOV R46, R3 ;  /* 0x00000003002e7202 */ /* 0x000fcc0000000f00 */
        /* <DEDUP_REMOVED lines=11> */
[----:B------:R-:W-:-:S07]  /*0890*/  MOV R4, R3 ;  /* 0x0000000300047202 */ /* 0x000fce0000000f00 */
.L_x_10:
[----:B------:R-:W-:Y:S05]  /*08a0*/  BSYNC.RECONVERGENT B4 ;  /* 0x0000000000047941 */ /* 0x000fea0003800200 */
.L_x_5:
[----:B------:R-:W-:Y:S05]  /*08b0*/  BSYNC.RECONVERGENT B3 ;  /* 0x0000000000037941 */ /* 0x000fea0003800200 */
.L_x_4:
[C---:B-----5:R-:W-:Y:S01]  /*08c0*/  FADD R3, R9.reuse, -R24 ;  /* 0x8000001809037221 */ /* 0x060fe20000000000 */
[----:B------:R-:W-:Y:S01]  /*08d0*/  FADD R43, R9, -R12 ;  /* 0x8000000c092b7221 */ /* 0x000fe20000000000 */
[C---:B------:R-:W-:Y:S01]  /*08e0*/  FADD R6, R8.reuse, -R25 ;  /* 0x8000001908067221 */ /* 0x040fe20000000000 */
[----:B------:R-:W-:Y:S01]  /*08f0*/  FADD R44, R8, -R11 ;  /* 0x8000000b082c7221 */ /* 0x000fe20000000000 */
[-C--:B------:R-:W-:Y:S01]  /*0900*/  FMUL R3, R3, R46.reuse ;  /* 0x0000002e03037220 */ /* 0x080fe20000400000 */
[----:B------:R-:W-:Y:S01]  /*0910*/  FMUL R47, R43, R46 ;  /* 0x0000002e2b2f7220 */ /* 0x000fe20000400000 */
[----:B------:R-:W-:Y:S02]  /*0920*/  BSSY.RELIABLE B3, `(.L_x_11) ;  /* 0x00002bb000037945 */ /* 0x000fe40003800100 */
[-C--:B------:R-:W-:Y:S01]  /*0930*/  FFMA R46, R6, R45.reuse, R3 ;  /* 0x0000002d062e7223 */ /* 0x080fe20000000003 */
[----:B------:R-:W-:Y:S01]  /*0940*/  FFMA R6, R44, R45, R47 ;  /* 0x0000002d2c067223 */ /* 0x000fe2000000002f */
[C---:B------:R-:W-:Y:S01]  /*0950*/  FADD R3, R10.reuse, -R27 ;  /* 0x8000001b0a037221 */ /* 0x040fe20000000000 */
[----:B------:R-:W-:-:S03]  /*0960*/  FADD R45, R10, -R13 ;  /* 0x8000000d0a2d7221 */ /* 0x000fc60000000000 */
[-C--:B------:R-:W-:Y:S01]  /*0970*/  FFMA R3, R3, R4.reuse, R46 ;  /* 0x0000000403037223 */ /* 0x080fe2000000002e */
[----:B------:R-:W-:-:S04]  /*0980*/  FFMA R6, R45, R4, R6 ;  /* 0x000000042d067223 */ /* 0x000fc80000000006 */
[----:B------:R-:W-:-:S05]  /*0990*/  FMUL R3, R6, R3 ;  /* 0x0000000306037220 */ /* 0x000fca0000400000 */
[----:B------:R-:W-:-:S13]  /*09a0*/  FSETP.GT.AND P1, PT, R3, RZ, PT ;  /* 0x000000ff0300720b */ /* 0x000fda0003f24000 */
[----:B------:R-:W-:Y:S05]  /*09b0*/  @P1 BRA `(.L_x_12) ;  /* 0x0000002800c41947 */ /* 0x000fea0003800000 */
[----:B------:R-:W-:Y:S01]  /*09c0*/  FADD R46, R35, -R13 ;  /* 0x8000000d232e7221 */ /* 0x000fe20000000000 */
[----:B------:R-:W-:Y:S01]  /*09d0*/  FADD R47, R34, -R12 ;  /* 0x8000000c222f7221 */ /* 0x000fe20000000000 */
[----:B------:R-:W-:Y:S01]  /*09e0*/  FADD R48, R26, -R11 ;  /* 0x8000000b1a307221 */ /* 0x000fe20000000000 */
[----:B------:R-:W-:Y:S01]  /*09f0*/  BSSY.RECONVERGENT B1, `(.L_x_13) ;  /* 0x0000017000017945 */ /* 0x000fe20003800200 */
[----:B------:R-:W-:Y:S01]  /*0a00*/  FMUL R3, R2, R46 ;  /* 0x0000002e02037220 */ /* 0x000fe20000400000 */
[----:B------:R-:W-:-:S03]  /*0a10*/  FMUL R56, R0, R47 ;  /* 0x0000002f00387220 */ /* 0x000fc60000400000 */
[-C--:B------:R-:W-:Y:S01]  /*0a20*/  FFMA R0, R0, R48.reuse, -R3 ;  /* 0x0000003000007223 */ /* 0x080fe20000000803 */
[C---:B------:R-:W-:Y:S01]  /*0a30*/  FMUL R3, R51.reuse, R48 ;  /* 0x0000003033037220 */ /* 0x040fe20000400000 */
[----:B------:R-:W-:Y:S02]  /*0a40*/  FFMA R56, R51, R46, -R56 ;  /* 0x0000002e33387223 */ /* 0x000fe40000000838 */
        /* <DEDUP_REMOVED lines=10> */
[----:B0-----:R-:W-:Y:S05]  /*0af0*/  CALL.REL.NOINC `($__internal_0_$__cuda_sm20_sqrt_rn_f32_slowpath) ;  /* 0x0000008c00cc7944 */ /* 0x001fea0003c00000 */
[----:B------:R-:W-:Y:S01]  /*0b00*/  MOV R57, R52 ;  /* 0x0000003400397202 */ /* 0x000fe20000000f00 */
[----:B------:R-:W-:Y:S06]  /*0b10*/  BRA `(.L_x_15) ;  /* 0x0000000000107947 */ /* 0x000fec0003800000 */
.L_x_14:
[----:B------:R-:W-:Y:S01]  /*0b20*/  FMUL.FTZ R57, R4, R3 ;  /* 0x0000000304397220 */ /* 0x000fe20000410000 */
[----:B------:R-:W-:-:S03]  /*0b30*/  FMUL.FTZ R3, R3, 0.5 ;  /* 0x3f00000003037820 */ /* 0x000fc60000410000 */
[----:B------:R-:W-:-:S04]  /*0b40*/  FFMA R4, -R57, R57, R4 ;  /* 0x0000003939047223 */ /* 0x000fc80000000104 */
[----:B------:R-:W-:-:S07]  /*0b50*/  FFMA R57, R4, R3, R57 ;  /* 0x0000000304397223 */ /* 0x000fce0000000039 */
.L_x_15:
[----:B------:R-:W-:Y:S05]  /*0b60*/  BSYNC.RECONVERGENT B1 ;  /* 0x0000000000017941 */ /* 0x000fea0003800200 */
.L_x_13:
        /* <DEDUP_REMOVED lines=18> */
[----:B0-----:R-:W-:Y:S05]  /*0c90*/  CALL.REL.NOINC `($__internal_1_$__cuda_sm3x_div_rn_noftz_f32_slowpath) ;  /* 0x0000008c00bc7944 */ /* 0x001fea0003c00000 */
.L_x_19:
[----:B------:R-:W-:Y:S05]  /*0ca0*/  BSYNC.RECONVERGENT B5 ;  /* 0x0000000000057941 */ /* 0x000fea0003800200 */
.L_x_18:
        /* <DEDUP_REMOVED lines=14> */
.L_x_21:
[----:B------:R-:W-:Y:S05]  /*0d90*/  BSYNC.RECONVERGENT B5 ;  /* 0x0000000000057941 */ /* 0x000fea0003800200 */
.L_x_20:
        /* <DEDUP_REMOVED lines=14> */
.L_x_23:
[----:B------:R-:W-:Y:S05]  /*0e80*/  BSYNC.RECONVERGENT B5 ;  /* 0x0000000000057941 */ /* 0x000fea0003800200 */
.L_x_22:
[----:B------:R-:W-:-:S07]  /*0e90*/  MOV R4, R3 ;  /* 0x0000000300047202 */ /* 0x000fce0000000f00 */
.L_x_17:
[----:B------:R-:W-:Y:S05]  /*0ea0*/  BSYNC.RECONVERGENT B4 ;  /* 0x0000000000047941 */ /* 0x000fea0003800200 */
.L_x_16:
        /* <DEDUP_REMOVED lines=10> */
[----:B------:R-:W-:Y:S01]  /*0f50*/  FFMA R48, R48, R3, -R49 ;  /* 0x0000000330307223 */ /* 0x000fe20000000831 */
[----:B------:R-:W-:Y:S02]  /*0f60*/  FMUL R3, R43, R58 ;  /* 0x0000003a2b037220 */ /* 0x000fe40000400000 */
[----:B------:R-:W-:-:S04]  /*0f70*/  FFMA R47, R56, R56, R47 ;  /* 0x00000038382f7223 */ /* 0x000fc8000000002f */
[----:B------:R-:W-:-:S04]  /*0f80*/  FFMA R2, R48, R48, R47 ;  /* 0x0000003030027223 */ /* 0x000fc8000000002f */
[----:B------:R1:W2:Y:S01]  /*0f90*/  MUFU.RSQ R47, R2 ;  /* 0x00000002002f7308 */ /* 0x0002a20000001400 */
[----:B------:R-:W-:-:S04]  /*0fa0*/  IADD3 R0, PT, PT, R2, -0xd000000, RZ ;  /* 0xf300000002007810 */ /* 0x000fc80007ffe0ff */
[----:B------:R-:W-:Y:S01]  /*0fb0*/  ISETP.GT.U32.AND P1, PT, R0, 0x727fffff, PT ;  /* 0x727fffff0000780c */ /* 0x000fe20003f24070 */
[----:B------:R-:W-:-:S04]  /*0fc0*/  FFMA R0, R44, R51, R3 ;  /* 0x000000332c007223 */ /* 0x000fc80000000003 */
[----:B------:R-:W-:-:S08]  /*0fd0*/  FFMA R0, R45, R4, R0 ;  /* 0x000000042d007223 */ /* 0x000fd00000000000 */
[----:B-12---:R-:W-:Y:S05]  /*0fe0*/  @!P1 BRA `(.L_x_25) ;  /* 0x0000000000149947 */ /* 0x006fea0003800000 */
[----:B------:R-:W-:Y:S02]  /*0ff0*/  MOV R3, R2 ;  /* 0x0000000200037202 */ /* 0x000fe40000000f00 */
[----:B------:R-:W-:-:S07]  /*1000*/  MOV R4, 0x1020 ;  /* 0x0000102000047802 */ /* 0x000fce0000000f00 */
[----:B0-----:R-:W-:Y:S05]  /*1010*/  CALL.REL.NOINC `($__internal_0_$__cuda_sm20_sqrt_rn_f32_slowpath) ;  /* 0x0000008800847944 */ /* 0x001fea0003c00000 */
[----:B------:R-:W-:Y:S01]  /*1020*/  MOV R51, R52 ;  /* 0x0000003400337202 */ /* 0x000fe20000000f00 */
[----:B------:R-:W-:Y:S06]  /*1030*/  BRA `(.L_x_26) ;  /* 0x0000000000107947 */ /* 0x000fec0003800000 */
.L_x_25:
[----:B------:R-:W-:Y:S01]  /*1040*/  FMUL.FTZ R51, R2, R47 ;  /* 0x0000002f02337220 */ /* 0x000fe20000410000 */
[----:B------:R-:W-:-:S03]  /*1050*/  FMUL.FTZ R3, R47, 0.5 ;  /* 0x3f0000002f037820 */ /* 0x000fc60000410000 */
[----:B------:R-:W-:-:S04]  /*1060*/  FFMA R2, -R51, R51, R2 ;  /* 0x0000003333027223 */ /* 0x000fc80000000102 */
[----:B------:R-:W-:-:S07]  /*1070*/  FFMA R51, R2, R3, R51 ;  /* 0x0000000302337223 */ /* 0x000fce0000000033 */
.L_x_26:
[----:B------:R-:W-:Y:S05]  /*1080*/  BSYNC.RECONVERGENT B1 ;  /* 0x0000000000017941 */ /* 0x000fea0003800200 */
.L_x_24:
        /* <DEDUP_REMOVED lines=19> */
.L_x_30:
[----:B------:R-:W-:Y:S05]  /*11c0*/  BSYNC.RECONVERGENT B5 ;  /* 0x0000000000057941 */ /* 0x000fea0003800200 */
.L_x_29:
        /* <DEDUP_REMOVED lines=14> */
[----:B------:R-:W-:-:S07]  /*12b0*/  MOV R2, R3 ;  /* 0x0000000300027202 */ /* 0x000fce0000000f00 */
.L_x_32:
[----:B------:R-:W-:Y:S05]  /*12c0*/  BSYNC.RECONVERGENT B5 ;  /* 0x0000000000057941 */ /* 0x000fea0003800200 */
.L_x_31:
        /* <DEDUP_REMOVED lines=13> */
.L_x_34:
[----:B------:R-:W-:Y:S05]  /*13a0*/  BSYNC.RECONVERGENT B5 ;  /* 0x0000000000057941 */ /* 0x000fea0003800200 */
.L_x_33:
[----:B------:R-:W-:-:S07]  /*13b0*/  MOV R4, R3 ;  /* 0x0000000300047202 */ /* 0x000fce0000000f00 */
.L_x_28:
[----:B------:R-:W-:Y:S05]  /*13c0*/  BSYNC.RECONVERGENT B4 ;  /* 0x0000000000047941 */ /* 0x000fea0003800200 */
.L_x_27:
[----:B------:R-:W-:-:S04]  /*13d0*/  FMUL R43, R43, R2 ;  /* 0x000000022b2b7220 */ /* 0x000fc80000400000 */
[----:B------:R-:W-:-:S04]  /*13e0*/  FFMA R44, R44, R47, R43 ;  /* 0x0000002f2c2c7223 */ /* 0x000fc8000000002b */
[----:B------:R-:W-:-:S04]  /*13f0*/  FFMA R45, R45, R4, R44 ;  /* 0x000000042d2d7223 */ /* 0x000fc8000000002c */
[----:B------:R-:W-:-:S05]  /*1400*/  FMUL R45, R0, R45 ;  /* 0x0000002d002d7220 */ /* 0x000fca0000400000 */
[----:B------:R-:W-:-:S13]  /*1410*/  FSETP.GEU.AND P1, PT, R45, RZ, PT ;  /* 0x000000ff2d00720b */ /* 0x000fda0003f2e000 */
[----:B------:R-:W-:Y:S05]  /*1420*/  @!P1 BRA `(.L_x_12) ;  /* 0x0000002000289947 */ /* 0x000fea0003800000 */
[----:B------:R-:W-:Y:S01]  /*1430*/  FADD R2, R38, -R16 ;  /* 0x8000001026027221 */ /* 0x000fe20000000000 */
[----:B------:R-:W-:Y:S01]  /*1440*/  FADD R43, R17, -R14 ;  /* 0x8000000e112b7221 */ /* 0x000fe20000000000 */
[----:B------:R-:W-:Y:S01]  /*1450*/  FADD R44, R19, -R16 ;  /* 0x80000010132c7221 */ /* 0x000fe20000000000 */
[--C-:B------:R-:W-:Y:S01]  /*1460*/  FADD R46, R37, -R15.reuse ;  /* 0x8000000f252e7221 */ /* 0x100fe20000000000 */
[----:B------:R-:W-:Y:S01]  /*1470*/  FADD R47, R36, -R14 ;  /* 0x8000000e242f7221 */ /* 0x000fe20000000000 */
[----:B------:R-:W-:Y:S01]  /*1480*/  FMUL R45, R43, R2 ;  /* 0x000000022b2d7220 */ /* 0x000fe20000400000 */
[----:B------:R-:W-:Y:S01]  /*1490*/  FADD R56, R18, -R15 ;  /* 0x8000000f12387221 */ /* 0x000fe20000000000 */
[C---:B------:R-:W-:Y:S01]  /*14a0*/  FMUL R3, R44.reuse, R46 ;  /* 0x0000002e2c037220 */ /* 0x040fe20000400000 */
[----:B------:R-:W-:Y:S01]  /*14b0*/  BSSY.RECONVERGENT B1, `(.L_x_35) ;  /* 0x0000015000017945 */ /* 0x000fe20003800200 */
[-C--:B------:R-:W-:Y:S01]  /*14c0*/  FFMA R44, R44, R47.reuse, -R45 ;  /* 0x0000002f2c2c7223 */ /* 0x080fe2000000082d */
[C---:B------:R-:W-:Y:S01]  /*14d0*/  FMUL R4, R56.reuse, R47 ;  /* 0x0000002f38047220 */ /* 0x040fe20000400000 */
[----:B------:R-:W-:-:S02]  /*14e0*/  FFMA R56, R56, R2, -R3 ;  /* 0x0000000238387223 */ /* 0x000fc40000000803 */
        /* <DEDUP_REMOVED lines=13> */
.L_x_36:
[----:B------:R-:W-:Y:S01]  /*15c0*/  FMUL.FTZ R45, R4, R3 ;  /* 0x00000003042d7220 */ /* 0x000fe20000410000 */
[----:B------:R-:W-:-:S03]  /*15d0*/  FMUL.FTZ R3, R3, 0.5 ;  /* 0x3f00000003037820 */ /* 0x000fc60000410000 */
[----:B------:R-:W-:-:S04]  /*15e0*/  FFMA R4, -R45, R45, R4 ;  /* 0x0000002d2d047223 */ /* 0x000fc80000000104 */
[----:B------:R-:W-:-:S07]  /*15f0*/  FFMA R45, R4, R3, R45 ;  /* 0x00000003042d7223 */ /* 0x000fce000000002d */
.L_x_37:
[----:B------:R-:W-:Y:S05]  /*1600*/  BSYNC.RECONVERGENT B1 ;  /* 0x0000000000017941 */ /* 0x000fea0003800200 */
.L_x_35:
        /* <DEDUP_REMOVED lines=19> */
.L_x_41:
[----:B------:R-:W-:Y:S05]  /*1740*/  BSYNC.RECONVERGENT B5 ;  /* 0x0000000000057941 */ /* 0x000fea0003800200 */
.L_x_40:
        /* <DEDUP_REMOVED lines=14> */
.L_x_43:
[----:B------:R-:W-:Y:S05]  /*1830*/  BSYNC.RECONVERGENT B5 ;  /* 0x0000000000057941 */ /* 0x000fea0003800200 */
.L_x_42:
        /* <DEDUP_REMOVED lines=15> */
.L_x_44:
[----:B------:R-:W-:Y:S05]  /*1930*/  BSYNC.RECONVERGENT B5 ;  /* 0x0000000000057941 */ /* 0x000fea0003800200 */
.L_x_39:
[----:B------:R-:W-:Y:S05]  /*1940*/  BSYNC.RECONVERGENT B4 ;  /* 0x0000000000047941 */ /* 0x000fea0003800200 */
.L_x_38:
[----:B------:R-:W-:Y:S01]  /*1950*/  FADD R43, R9, -R15 ;  /* 0x8000000f092b7221 */ /* 0x000fe20000000000 */
[----:B------:R-:W-:Y:S01]  /*1960*/  FADD R44, R8, -R14 ;  /* 0x8000000e082c7221 */ /* 0x000fe20000000000 */
[----:B------:R-:W-:Y:S02]  /*1970*/  FADD R45, R10, -R16 ;  /* 0x800000100a2d7221 */ /* 0x000fe40000000000 */
        /* <DEDUP_REMOVED lines=9> */
[----:B------:R-:W-:Y:S01]  /*1a10*/  BSSY.RECONVERGENT B1, `(.L_x_45) ;  /* 0x0000016000017945 */ /* 0x000fe20003800200 */
[C---:B------:R-:W-:Y:S01]  /*1a20*/  FMUL R49, R47.reuse, R51 ;  /* 0x000000332f317220 */ /* 0x040fe20000400000 */
[-C--:B------:R-:W-:Y:S01]  /*1a30*/  FMUL R15, R2, R4.reuse ;  /* 0x00000004020f7220 */ /* 0x080fe20000400000 */
[-C--:B------:R-:W-:Y:S02]  /*1a40*/  FMUL R6, R46, R3.reuse ;  /* 0x000000032e067220 */ /* 0x080fe40000400000 */
[----:B------:R-:W-:Y:S01]  /*1a50*/  FFMA R2, R2, R3, -R49 ;  /* 0x0000000302027223 */ /* 0x000fe20000000831 */
[----:B------:R-:W-:Y:S01]  /*1a60*/  FFMA R51, R46, R51, -R15 ;  /* 0x000000332e337223 */ /* 0x000fe2000000080f */
[----:B------:R-:W-:-:S02]  /*1a70*/  FFMA R47, R47, R4, -R6 ;  /* 0x000000042f2f7223 */ /* 0x000fc40000000806 */
[----:B------:R-:W-:-:S04]  /*1a80*/  FMUL R14, R2, R2 ;  /* 0x00000002020e7220 */ /* 0x000fc80000400000 */
[----:B------:R-:W-:-:S04]  /*1a90*/  FFMA R14, R51, R51, R14 ;  /* 0x00000033330e7223 */ /* 0x000fc8000000000e */
[----:B------:R-:W-:-:S04]  /*1aa0*/  FFMA R3, R47, R47, R14 ;  /* 0x0000002f2f037223 */ /* 0x000fc8000000000e */
[----:B------:R1:W2:Y:S01]  /*1ab0*/  MUFU.RSQ R4, R3 ;  /* 0x0000000300047308 */ /* 0x0002a20000001400 */
[----:B------:R-:W-:-:S04]  /*1ac0*/  IADD3 R6, PT, PT, R3, -0xd000000, RZ ;  /* 0xf300000003067810 */ /* 0x000fc80007ffe0ff */
[----:B------:R-:W-:-:S13]  /*1ad0*/  ISETP.GT.U32.AND P1, PT, R6, 0x727fffff, PT ;  /* 0x727fffff0600780c */ /* 0x000fda0003f24070 */
[----:B-12---:R-:W-:Y:S05]  /*1ae0*/  @!P1 BRA `(.L_x_46) ;  /* 0x0000000000109947 */ /* 0x006fea0003800000 */
[----:B------:R-:W-:-:S07]  /*1af0*/  MOV R4, 0x1b10 ;  /* 0x00001b1000047802 */ /* 0x000fce0000000f00 */
[----:B0-----:R-:W-:Y:S05]  /*1b00*/  CALL.REL.NOINC `($__internal_0_$__cuda_sm20_sqrt_rn_f32_slowpath) ;  /* 0x0000007c00c87944 */ /* 0x001fea0003c00000 */
[----:B------:R-:W-:Y:S01]  /*1b10*/  MOV R16, R52 ;  /* 0x0000003400107202 */ /* 0x000fe20000000f00 */
[----:B------:R-:W-:Y:S06]  /*1b20*/  BRA `(.L_x_47) ;  /* 0x0000000000107947 */ /* 0x000fec0003800000 */
.L_x_46:
[----:B------:R-:W-:Y:S01]  /*1b30*/  FMUL.FTZ R16, R3, R4 ;  /* 0x0000000403107220 */ /* 0x000fe20000410000 */
[----:B------:R-:W-:-:S03]  /*1b40*/  FMUL.FTZ R4, R4, 0.5 ;  /* 0x3f00000004047820 */ /* 0x000fc60000410000 */
[----:B------:R-:W-:-:S04]  /*1b50*/  FFMA R3, -R16, R16, R3 ;  /* 0x0000001010037223 */ /* 0x000fc80000000103 */
[----:B------:R-:W-:-:S07]  /*1b60*/  FFMA R16, R3, R4, R16 ;  /* 0x0000000403107223 */ /* 0x000fce0000000010 */
.L_x_47:
[----:B------:R-:W-:Y:S05]  /*1b70*/  BSYNC.RECONVERGENT B1 ;  /* 0x0000000000017941 */ /* 0x000fea0003800200 */
.L_x_45:
[----:B------:R-:W-:Y:S01]  /*1b80*/  FSETP.GEU.AND P1, PT, R16, 9.9999999747524270788e-07, PT ;  /* 0x358637bd1000780b */ /* 0x000fe20003f2e000 */
[----:B------:R-:W-:Y:S01]  /*1b90*/  BSSY.RECONVERGENT B4, `(.L_x_48) ;  /* 0x0000031000047945 */ /* 0x000fe20003800200 */
[----:B------:R-:W-:Y:S01]  /*1ba0*/  HFMA2 R4, -RZ, RZ, 0, 0 ;  /* 0x00000000ff047431 */ /* 0x000fe200000001ff */
[----:B------:R-:W-:-:S10]  /*1bb0*/  CS2R R14, SRZ ;  /* 0x00000000000e7805 */ /* 0x000fd4000001ff00 */
        /* <DEDUP_REMOVED lines=14> */
.L_x_51:
[----:B------:R-:W-:Y:S05]  /*1ca0*/  BSYNC.RECONVERGENT B5 ;  /* 0x0000000000057941 */ /* 0x000fea0003800200 */
.L_x_50:
        /* <DEDUP_REMOVED lines=14> */
.L_x_53:
[----:B------:R-:W-:Y:S05]  /*1d90*/  BSYNC.RECONVERGENT B5 ;  /* 0x0000000000057941 */ /* 0x000fea0003800200 */
.L_x_52:
        /* <DEDUP_REMOVED lines=14> */
.L_x_55:
[----:B------:R-:W-:Y:S05]  /*1e80*/  BSYNC.RECONVERGENT B5 ;  /* 0x0000000000057941 */ /* 0x000fea0003800200 */
.L_x_54:
[----:B------:R-:W-:-:S07]  /*1e90*/  MOV R4, R3 ;  /* 0x0000000300047202 */ /* 0x000fce0000000f00 */
.L_x_49:
[----:B------:R-:W-:Y:S05]  /*1ea0*/  BSYNC.RECONVERGENT B4 ;  /* 0x0000000000047941 */ /* 0x000fea0003800200 */
.L_x_48:
        /* <DEDUP_REMOVED lines=31> */
.L_x_57:
[----:B------:R-:W-:Y:S01]  /*20a0*/  FMUL.FTZ R15, R4, R3 ;  /* 0x00000003040f7220 */ /* 0x000fe20000410000 */
[----:B------:R-:W-:-:S03]  /*20b0*/  FMUL.FTZ R3, R3, 0.5 ;  /* 0x3f00000003037820 */ /* 0x000fc60000410000 */
[----:B------:R-:W-:-:S04]  /*20c0*/  FFMA R4, -R15, R15, R4 ;  /* 0x0000000f0f047223 */ /* 0x000fc80000000104 */
[----:B------:R-:W-:-:S07]  /*20d0*/  FFMA R15, R4, R3, R15 ;  /* 0x00000003040f7223 */ /* 0x000fce000000000f */
.L_x_58:
[----:B------:R-:W-:Y:S05]  /*20e0*/  BSYNC.RECONVERGENT B1 ;  /* 0x0000000000017941 */ /* 0x000fea0003800200 */
.L_x_56:
        /* <DEDUP_REMOVED lines=19> */
.L_x_62:
[----:B------:R-:W-:Y:S05]  /*2220*/  BSYNC.RECONVERGENT B5 ;  /* 0x0000000000057941 */ /* 0x000fea0003800200 */
.L_x_61:
        /* <DEDUP_REMOVED lines=15> */
.L_x_64:
[----:B------:R-:W-:Y:S05]  /*2320*/  BSYNC.RECONVERGENT B5 ;  /* 0x0000000000057941 */ /* 0x000fea0003800200 */
.L_x_63:
        /* <DEDUP_REMOVED lines=13> */
.L_x_65:
[----:B------:R-:W-:Y:S05]  /*2400*/  BSYNC.RECONVERGENT B5 ;  /* 0x0000000000057941 */ /* 0x000fea0003800200 */
.L_x_60:
[----:B------:R-:W-:Y:S05]  /*2410*/  BSYNC.RECONVERGENT B4 ;  /* 0x0000000000047941 */ /* 0x000fea0003800200 */
.L_x_59:
        /* <DEDUP_REMOVED lines=13> */
[-C--:B------:R-:W-:Y:S02]  /*24f0*/  FMUL R19, R44, R46.reuse ;  /* 0x0000002e2c137220 */ /* 0x080fe40000400000 */
[C---:B------:R-:W-:Y:S02]  /*2500*/  FMUL R4, R16.reuse, R17 ;  /* 0x0000001110047220 */ /* 0x040fe40000400000 */
        /* <DEDUP_REMOVED lines=16> */
.L_x_67:
[----:B------:R-:W-:Y:S01]  /*2610*/  FMUL.FTZ R19, R4, R3 ;  /* 0x0000000304137220 */ /* 0x000fe20000410000 */
[----:B------:R-:W-:-:S03]  /*2620*/  FMUL.FTZ R3, R3, 0.5 ;  /* 0x3f00000003037820 */ /* 0x000fc60000410000 */
[----:B------:R-:W-:-:S04]  /*2630*/  FFMA R4, -R19, R19, R4 ;  /* 0x0000001313047223 */ /* 0x000fc80000000104 */
[----:B------:R-:W-:-:S07]  /*2640*/  FFMA R19, R4, R3, R19 ;  /* 0x0000000304137223 */ /* 0x000fce0000000013 */
.L_x_68:
[----:B------:R-:W-:Y:S05]  /*2650*/  BSYNC.RECONVERGENT B1 ;  /* 0x0000000000017941 */ /* 0x000fea0003800200 */
.L_x_66:
        /* <DEDUP_REMOVED lines=19> */
.L_x_72:
[----:B------:R-:W-:Y:S05]  /*2790*/  BSYNC.RECONVERGENT B5 ;  /* 0x0000000000057941 */ /* 0x000fea0003800200 */
.L_x_71:
        /* <DEDUP_REMOVED lines=15> */
.L_x_74:
[----:B------:R-:W-:Y:S05]  /*2890*/  BSYNC.RECONVERGENT B5 ;  /* 0x0000000000057941 */ /* 0x000fea0003800200 */
.L_x_73:
        /* <DEDUP_REMOVED lines=13> */
.L_x_75:
[----:B------:R-:W-:Y:S05]  /*2970*/  BSYNC.RECONVERGENT B5 ;  /* 0x0000000000057941 */ /* 0x000fea0003800200 */
.L_x_70:
[----:B------:R-:W-:Y:S05]  /*2980*/  BSYNC.RECONVERGENT B4 ;  /* 0x0000000000047941 */ /* 0x000fea0003800200 */
.L_x_69:
[----:B------:R-:W-:-:S04]  /*2990*/  FMUL R14, R14, R17 ;  /* 0x000000110e0e7220 */ /* 0x000fc80000400000 */
[----:B------:R-:W-:-:S04]  /*29a0*/  FFMA R15, R15, R18, R14 ;  /* 0x000000120f0f7223 */ /* 0x000fc8000000000e */
[----:B------:R-:W-:-:S04]  /*29b0*/  FFMA R3, R2, R3, R15 ;  /* 0x0000000302037223 */ /* 0x000fc8000000000f */
[----:B------:R-:W-:-:S05]  /*29c0*/  FMUL R3, R0, R3 ;  /* 0x0000000300037220 */ /* 0x000fca0000400000 */
[----:B------:R-:W-:-:S13]  /*29d0*/  FSETP.GEU.AND P1, PT, R3, RZ, PT ;  /* 0x000000ff0300720b */ /* 0x000fda0003f2e000 */
[----:B------:R-:W-:Y:S05]  /*29e0*/  @!P1 BRA `(.L_x_12) ;  /* 0x0000000800b89947 */ /* 0x000fea0003800000 */
[----:B------:R-:W-:Y:S01]  /*29f0*/  FADD R3, -R20, R11 ;  /* 0x0000000b14037221 */ /* 0x000fe20000000100 */
[----:B------:R-:W-:Y:S01]  /*2a00*/  FADD R2, R27, -R22 ;  /* 0x800000161b027221 */ /* 0x000fe20000000000 */
[----:B------:R-:W-:Y:S01]  /*2a10*/  FADD R14, -R22, R13 ;  /* 0x0000000d160e7221 */ /* 0x000fe20000000100 */
[----:B------:R-:W-:Y:S01]  /*2a20*/  FADD R11, R24, -R21 ;  /* 0x80000015180b7221 */ /* 0x000fe20000000000 */
[----:B------:R-:W-:Y:S01]  /*2a30*/  FADD R13, R25, -R20 ;  /* 0x80000014190d7221 */ /* 0x000fe20000000000 */
[-C--:B------:R-:W-:Y:S01]  /*2a40*/  FMUL R17, R3, R2.reuse ;  /* 0x0000000203117220 */ /* 0x080fe20000400000 */
[----:B------:R-:W-:Y:S01]  /*2a50*/  FADD R18, -R21, R12 ;  /* 0x0000000c15127221 */ /* 0x000fe20000000100 */
        /* <DEDUP_REMOVED lines=18> */
.L_x_77:
[----:B------:R-:W-:Y:S01]  /*2b80*/  FMUL.FTZ R15, R4, R3 ;  /* 0x00000003040f7220 */ /* 0x000fe20000410000 */
[----:B------:R-:W-:-:S03]  /*2b90*/  FMUL.FTZ R3, R3, 0.5 ;  /* 0x3f00000003037820 */ /* 0x000fc60000410000 */
[----:B------:R-:W-:-:S04]  /*2ba0*/  FFMA R4, -R15, R15, R4 ;  /* 0x0000000f0f047223 */ /* 0x000fc80000000104 */
[----:B------:R-:W-:-:S07]  /*2bb0*/  FFMA R15, R4, R3, R15 ;  /* 0x00000003040f7223 */ /* 0x000fce000000000f */
.L_x_78:
[----:B------:R-:W-:Y:S05]  /*2bc0*/  BSYNC.RECONVERGENT B1 ;  /* 0x0000000000017941 */ /* 0x000fea0003800200 */
.L_x_76:
        /* <DEDUP_REMOVED lines=18> */
.L_x_82:
[----:B------:R-:W-:Y:S05]  /*2cf0*/  BSYNC.RECONVERGENT B5 ;  /* 0x0000000000057941 */ /* 0x000fea0003800200 */
.L_x_81:
        /* <DEDUP_REMOVED lines=15> */
.L_x_84:
[----:B------:R-:W-:Y:S05]  /*2df0*/  BSYNC.RECONVERGENT B5 ;  /* 0x0000000000057941 */ /* 0x000fea0003800200 */
.L_x_83:
        /* <DEDUP_REMOVED lines=13> */
.L_x_85:
[----:B------:R-:W-:Y:S05]  /*2ed0*/  BSYNC.RECONVERGENT B5 ;  /* 0x0000000000057941 */ /* 0x000fea0003800200 */
.L_x_80:
[----:B------:R-:W-:Y:S05]  /*2ee0*/  BSYNC.RECONVERGENT B4 ;  /* 0x0000000000047941 */ /* 0x000fea0003800200 */
.L_x_79:
        /* <DEDUP_REMOVED lines=13> */
[----:B------:R-:W-:Y:S01]  /*2fc0*/  FMUL R17, R13, R18 ;  /* 0x000000120d117220 */ /* 0x000fe20000400000 */
[C---:B------:R-:W-:Y:S01]  /*2fd0*/  FMUL R6, R2.reuse, R4 ;  /* 0x0000000402067220 */ /* 0x040fe20000400000 */
[CC--:B------:R-:W-:Y:S02]  /*2fe0*/  FMUL R16, R11.reuse, R3.reuse ;  /* 0x000000030b107220 */ /* 0x0c0fe40000400000 */
        /* <DEDUP_REMOVED lines=15> */
.L_x_87:
[----:B------:R-:W-:Y:S01]  /*30e0*/  FMUL.FTZ R17, R4, R3 ;  /* 0x0000000304117220 */ /* 0x000fe20000410000 */
[----:B------:R-:W-:-:S03]  /*30f0*/  FMUL.FTZ R3, R3, 0.5 ;  /* 0x3f00000003037820 */ /* 0x000fc60000410000 */
[----:B------:R-:W-:-:S04]  /*3100*/  FFMA R4, -R17, R17, R4 ;  /* 0x0000001111047223 */ /* 0x000fc80000000104 */
[----:B------:R-:W-:-:S07]  /*3110*/  FFMA R17, R4, R3, R17 ;  /* 0x0000000304117223 */ /* 0x000fce0000000011 */
.L_x_88:
[----:B------:R-:W-:Y:S05]  /*3120*/  BSYNC.RECONVERGENT B1 ;  /* 0x0000000000017941 */ /* 0x000fea0003800200 */
.L_x_86:
        /* <DEDUP_REMOVED lines=19> */
.L_x_92:
[----:B------:R-:W-:Y:S05]  /*3260*/  BSYNC.RECONVERGENT B5 ;  /* 0x0000000000057941 */ /* 0x000fea0003800200 */
.L_x_91:
        /* <DEDUP_REMOVED lines=15> */
.L_x_94:
[----:B------:R-:W-:Y:S05]  /*3360*/  BSYNC.RECONVERGENT B5 ;  /* 0x0000000000057941 */ /* 0x000fea0003800200 */
.L_x_93:
        /* <DEDUP_REMOVED lines=13> */
.L_x_95:
[----:B------:R-:W-:Y:S05]  /*3440*/  BSYNC.RECONVERGENT B5 ;  /* 0x0000000000057941 */ /* 0x000fea0003800200 */
.L_x_90:
[----:B------:R-:W-:Y:S05]  /*3450*/  BSYNC.RECONVERGENT B4 ;  /* 0x0000000000047941 */ /* 0x000fea0003800200 */
.L_x_89:
[----:B------:R-:W-:-:S04]  /*3460*/  FMUL R14, R14, R11 ;  /* 0x0000000b0e0e7220 */ /* 0x000fc80000400000 */
[----:B------:R-:W-:-:S04]  /*3470*/  FFMA R15, R15, R16, R14 ;  /* 0x000000100f0f7223 */ /* 0x000fc8000000000e */
[----:B------:R-:W-:-:S04]  /*3480*/  FFMA R3, R12, R3, R15 ;  /* 0x000000030c037223 */ /* 0x000fc8000000000f */
[----:B------:R-:W-:-:S05]  /*3490*/  FMUL R3, R0, R3 ;  /* 0x0000000300037220 */ /* 0x000fca0000400000 */
[----:B------:R-:W-:-:S13]  /*34a0*/  FSETP.GEU.AND P1, PT, R3, RZ, PT ;  /* 0x000000ff0300720b */ /* 0x000fda0003f2e000 */
[----:B------:R-:W-:Y:S05]  /*34b0*/  @P1 BREAK.RELIABLE B3 ;  /* 0x0000000000031942 */ /* 0x000fea0003800100 */
[----:B------:R-:W-:Y:S05]  /*34c0*/  @P1 BRA `(.L_x_96) ;  /* 0x0000002400541947 */ /* 0x000fea0003800000 */
.L_x_12:
[----:B------:R-:W-:Y:S05]  /*34d0*/  BSYNC.RELIABLE B3 ;  /* 0x0000000000037941 */ /* 0x000fea0003800100 */
.L_x_11:
[----:B------:R-:W-:Y:S01]  /*34e0*/  HFMA2 R22, -RZ, RZ, 59.25, -74.3125 ;  /* 0x5368d4a5ff167431 */ /* 0x000fe200000001ff */
[----:B------:R-:W-:Y:S01]  /*34f0*/  BSSY.RECONVERGENT B3, `(.L_x_97) ;  /* 0x0000241000037945 */ /* 0x000fe20003800200 */
[----:B------:R-:W-:Y:S01]  /*3500*/  IMAD.WIDE.U32 R28, R7, 0xc, R30 ;  /* 0x0000000c071c7825 */ /* 0x000fe200078e001e */
[----:B------:R-:W-:-:S07]  /*3510*/  MOV R21, RZ ;  /* 0x000000ff00157202 */ /* 0x000fce0000000f00 */
.L_x_163:
[----:B------:R-:W-:Y:S01]  /*3520*/  ISETP.GT.AND P1, PT, R21, 0x5, PT ;  /* 0x000000051500780c */ /* 0x000fe20003f24270 */
[----:B------:R-:W-:Y:S01]  /*3530*/  BSSY.RECONVERGENT B1, `(.L_x_98) ;  /* 0x000008b000017945 */ /* 0x000fe20003800200 */
[----:B------:R-:W-:-:S11]  /*3540*/  MOV R11, R22 ;  /* 0x00000016000b7202 */ /* 0x000fd60000000f00 */
[----:B-1234-:R-:W-:Y:S05]  /*3550*/  @P1 BRA `(.L_x_99) ;  /* 0x0000000000fc1947 */ /* 0x01efea0003800000 */
[----:B------:R-:W-:-:S13]  /*3560*/  ISETP.GT.AND P1, PT, R21, 0x2, PT ;  /* 0x000000021500780c */ /* 0x000fda0003f24270 */
[----:B------:R-:W-:Y:S05]  /*3570*/  @P1 BRA `(.L_x_100) ;  /* 0x0000000000841947 */ /* 0x000fea0003800000 */
[----:B------:R-:W-:-:S13]  /*3580*/  ISETP.NE.AND P1, PT, R21, RZ, PT ;  /* 0x000000ff1500720c */ /* 0x000fda0003f25270 */
[----:B------:R-:W-:Y:S05]  /*3590*/  @!P1 BRA `(.L_x_101) ;  /* 0x0000000000549947 */ /* 0x000fea0003800000 */
[----:B------:R-:W-:Y:S02]  /*35a0*/  ISETP.NE.AND P1, PT, R21, 0x1, PT ;  /* 0x000000011500780c */ /* 0x000fe40003f25270 */
[----:B------:R-:W-:Y:S02]  /*35b0*/  MOV R20, R38 ;  /* 0x0000002600147202 */ /* 0x000fe40000000f00 */
[----:B------:R-:W-:Y:S02]  /*35c0*/  MOV R19, R37 ;  /* 0x0000002500137202 */ /* 0x000fe40000000f00 */
[----:B------:R-:W-:Y:S02]  /*35d0*/  MOV R18, R36 ;  /* 0x0000002400127202 */ /* 0x000fe40000000f00 */
[----:B------:R-:W-:Y:S02]  /*35e0*/  MOV R16, R35 ;  /* 0x0000002300107202 */ /* 0x000fe40000000f00 */
[----:B------:R-:W-:-:S02]  /*35f0*/  MOV R17, R34 ;  /* 0x0000002200117202 */ /* 0x000fc40000000f00 */
[----:B------:R-:W-:Y:S02]  /*3600*/  MOV R14, R26 ;  /* 0x0000001a000e7202 */ /* 0x000fe40000000f00 */
[----:B------:R-:W-:Y:S02]  /*3610*/  MOV R15, R27 ;  /* 0x0000001b000f7202 */ /* 0x000fe40000000f00 */
[----:B------:R-:W-:Y:S02]  /*3620*/  MOV R12, R24 ;  /* 0x00000018000c7202 */ /* 0x000fe40000000f00 */
[----:B------:R-:W-:Y:S01]  /*3630*/  MOV R13, R25 ;  /* 0x00000019000d7202 */ /* 0x000fe20000000f00 */
[----:B------:R-:W-:Y:S06]  /*3640*/  @P1 BRA `(.L_x_102) ;  /* 0x0000000400e41947 */ /* 0x000fec0003800000 */
        /* <DEDUP_REMOVED lines=9> */
[----:B------:R-:W-:Y:S05]  /*36e0*/  BRA `(.L_x_102) ;  /* 0x0000000400bc7947 */ /* 0x000fea0003800000 */
.L_x_101:
        /* <DEDUP_REMOVED lines=10> */
.L_x_100:
        /* <DEDUP_REMOVED lines=10> */
[----:B------:R-:W-:Y:S06]  /*3830*/  @!P1 BRA `(.L_x_102) ;  /* 0x0000000400689947 */ /* 0x000fec0003800000 */
[----:B------:R-:W-:Y:S01]  /*3840*/  ISETP.NE.AND P1, PT, R21, 0x4, PT ;  /* 0x000000041500780c */ /* 0x000fe20003f25270 */
[----:B------:R4:W5:Y:S04]  /*3850*/  LD.E R13, desc[UR4][R28.64] ;  /* 0x000000041c0d7980 */ /* 0x000968000c101900 */
[----:B------:R4:W5:Y:S04]  /*3860*/  LD.E R12, desc[UR4][R28.64+0x4] ;  /* 0x000004041c0c7980 */ /* 0x000968000c101900 */
[----:B------:R4:W5:Y:S04]  /*3870*/  LD.E R15, desc[UR4][R28.64+0x8] ;  /* 0x000008041c0f7980 */ /* 0x000968000c101900 */
[----:B------:R-:W-:-:S02]  /*3880*/  @P1 MOV R14, R26 ;  /* 0x0000001a000e1202 */ /* 0x000fc40000000f00 */
[----:B------:R-:W-:Y:S02]  /*3890*/  @P1 MOV R17, R34 ;  /* 0x0000002200111202 */ /* 0x000fe40000000f00 */
[----:B------:R-:W-:Y:S02]  /*38a0*/  @P1 MOV R16, R35 ;  /* 0x0000002300101202 */ /* 0x000fe40000000f00 */
[----:B------:R4:W5:Y:S04]  /*38b0*/  @!P1 LD.E R14, desc[UR4][R28.64+0xc] ;  /* 0x00000c041c0e9980 */ /* 0x000968000c101900 */
[----:B------:R4:W5:Y:S04]  /*38c0*/  @!P1 LD.E R17, desc[UR4][R28.64+0x10] ;  /* 0x000010041c119980 */ /* 0x000968000c101900 */
[----:B------:R4:W5:Y:S01]  /*38d0*/  @!P1 LD.E R16, desc[UR4][R28.64+0x14] ;  /* 0x000014041c109980 */ /* 0x000962000c101900 */
[----:B------:R-:W-:-:S02]  /*38e0*/  @P1 MOV R20, R27 ;  /* 0x0000001b00141202 */ /* 0x000fc40000000f00 */
[----:B------:R-:W-:Y:S02]  /*38f0*/  @P1 MOV R19, R24 ;  /* 0x0000001800131202 */ /* 0x000fe40000000f00 */
[----:B------:R-:W-:Y:S02]  /*3900*/  @P1 MOV R18, R25 ;  /* 0x0000001900121202 */ /* 0x000fe40000000f00 */
[----:B------:R-:W-:Y:S02]  /*3910*/  @!P1 MOV R20, R35 ;  /* 0x0000002300149202 */ /* 0x000fe40000000f00 */
[----:B------:R-:W-:Y:S02]  /*3920*/  @!P1 MOV R19, R34 ;  /* 0x0000002200139202 */ /* 0x000fe40000000f00 */
[----:B------:R-:W-:Y:S01]  /*3930*/  @!P1 MOV R18, R26 ;  /* 0x0000001a00129202 */ /* 0x000fe20000000f00 */
[----:B----4-:R-:W-:Y:S06]  /*3940*/  BRA `(.L_x_102) ;  /* 0x0000000400247947 */ /* 0x010fec0003800000 */
.L_x_99:
[----:B------:R-:W-:-:S13]  /*3950*/  ISETP.GT.AND P1, PT, R21, 0x8, PT ;  /* 0x000000081500780c */ /* 0x000fda0003f24270 */
[----:B------:R-:W-:Y:S05]  /*3960*/  @P1 BRA `(.L_x_103) ;  /* 0x0000000000901947 */ /* 0x000fea0003800000 */
[----:B------:R-:W-:-:S04]  /*3970*/  MOV R0, 0xfffffffa ;  /* 0xfffffffa00007802 */ /* 0x000fc80000000f00 */
[----:B------:R-:W-:-:S04]  /*3980*/  VIADDMNMX.U32 R0, R21, R0, 0x2, PT ;  /* 0x0000000215007446 */ /* 0x000fc80003800000 */
[----:B------:R-:W-:-:S04]  /*3990*/  SHF.L.U32 R0, R0, 0x2, RZ ;  /* 0x0000000200007819 */ /* 0x000fc800000006ff */
[----:B------:R-:W1:Y:S02]  /*39a0*/  LDC R2, c[0x2][R0+0x18] ;  /* 0x0080060000027b82 */ /* 0x000e640000000800 */
[----:B-1----:R-:W-:-:S04]  /*39b0*/  SHF.R.S32.HI R3, RZ, 0x1f, R2 ;  /* 0x0000001fff037819 */ /* 0x002fc80000011402 */
.L_x_339:
[----:B------:R-:W-:Y:S05]  /*39c0*/  BRX R2 -0x39d0                                                                             (*"BRANCH_TARGETS .L_x_340,.L_x_341,.L_x_342"*) ;  /* 0xffffffc4028c7949 */ /* 0x000fea000383ffff */
.L_x_341:
[----:B------:R4:W5:Y:S04]  /*39d0*/  LD.E R13, desc[UR4][R28.64+0xc] ;  /* 0x00000c041c0d7980 */ /* 0x000968000c101900 */
[----:B------:R4:W5:Y:S04]  /*39e0*/  LD.E R12, desc[UR4][R28.64+0x10] ;  /* 0x000010041c0c7980 */ /* 0x000968000c101900 */
[----:B------:R4:W5:Y:S01]  /*39f0*/  LD.E R15, desc[UR4][R28.64+0x14] ;  /* 0x000014041c0f7980 */ /* 0x000962000c101900 */
[----:B------:R-:W-:Y:S02]  /*3a00*/  MOV R20, R35 ;  /* 0x0000002300147202 */ /* 0x000fe40000000f00 */
[----:B------:R-:W-:-:S02]  /*3a10*/  MOV R19, R34 ;  /* 0x0000002200137202 */ /* 0x000fc40000000f00 */
[----:B------:R-:W-:Y:S02]  /*3a20*/  MOV R18, R26 ;  /* 0x0000001a00127202 */ /* 0x000fe40000000f00 */
[----:B------:R-:W-:Y:S02]  /*3a30*/  MOV R16, R38 ;  /* 0x0000002600107202 */ /* 0x000fe40000000f00 */
[----:B------:R-:W-:Y:S02]  /*3a40*/  MOV R17, R37 ;  /* 0x0000002500117202 */ /* 0x000fe40000000f00 */
[----:B------:R-:W-:Y:S01]  /*3a50*/  MOV R14, R36 ;  /* 0x00000024000e7202 */ /* 0x000fe20000000f00 */
[----:B----4-:R-:W-:Y:S06]  /*3a60*/  BRA `(.L_x_102) ;  /* 0x0000000000dc7947 */ /* 0x010fec0003800000 */
.L_x_340:
[----:B------:R2:W5:Y:S04]  /*3a70*/  LD.E R13, desc[UR4][R28.64+0xc] ;  /* 0x00000c041c0d7980 */ /* 0x000568000c101900 */
[----:B------:R2:W5:Y:S04]  /*3a80*/  LD.E R12, desc[UR4][R28.64+0x10] ;  /* 0x000010041c0c7980 */ /* 0x000568000c101900 */
[----:B------:R2:W5:Y:S04]  /*3a90*/  LD.E R15, desc[UR4][R28.64+0x14] ;  /* 0x000014041c0f7980 */ /* 0x000568000c101900 */
[----:B------:R2:W5:Y:S04]  /*3aa0*/  LD.E R14, desc[UR4][R28.64+0x18] ;  /* 0x000018041c0e7980 */ /* 0x000568000c101900 */
[----:B------:R2:W5:Y:S04]  /*3ab0*/  LD.E R17, desc[UR4][R28.64+0x1c] ;  /* 0x00001c041c117980 */ /* 0x000568000c101900 */
[----:B------:R2:W5:Y:S01]  /*3ac0*/  LD.E R16, desc[UR4][R28.64+0x20] ;  /* 0x000020041c107980 */ /* 0x000562000c101900 */
[----:B------:R-:W-:-:S02]  /*3ad0*/  MOV R20, R38 ;  /* 0x0000002600147202 */ /* 0x000fc40000000f00 */
[----:B------:R-:W-:Y:S02]  /*3ae0*/  MOV R19, R37 ;  /* 0x0000002500137202 */ /* 0x000fe40000000f00 */
[----:B------:R-:W-:Y:S01]  /*3af0*/  MOV R18, R36 ;  /* 0x0000002400127202 */ /* 0x000fe20000000f00 */
[----:B------:R-:W-:Y:S06]  /*3b00*/  BRA `(.L_x_102) ;  /* 0x0000000000b47947 */ /* 0x000fec0003800000 */
.L_x_342:
        /* <DEDUP_REMOVED lines=10> */
.L_x_103:
[----:B------:R-:W-:-:S04]  /*3bb0*/  MOV R0, 0xfffffff7 ;  /* 0xfffffff700007802 */ /* 0x000fc80000000f00 */
[----:B------:R-:W-:-:S04]  /*3bc0*/  VIADDMNMX.U32 R0, R21, R0, 0x2, PT ;  /* 0x0000000215007446 */ /* 0x000fc80003800000 */
[----:B------:R-:W-:-:S04]  /*3bd0*/  SHF.L.U32 R0, R0, 0x2, RZ ;  /* 0x0000000200007819 */ /* 0x000fc800000006ff */
[----:B------:R-:W1:Y:S02]  /*3be0*/  LDC R2, c[0x2][R0+0x24] ;  /* 0x0080090000027b82 */ /* 0x000e640000000800 */
[----:B-1----:R-:W-:-:S04]  /*3bf0*/  SHF.R.S32.HI R3, RZ, 0x1f, R2 ;  /* 0x0000001fff037819 */ /* 0x002fc80000011402 */
.L_x_343:
[----:B------:R-:W-:Y:S05]  /*3c00*/  BRX R2 -0x3c10                                                                             (*"BRANCH_TARGETS .L_x_344,.L_x_345,.L_x_346"*) ;  /* 0xffffffc002fc7949 */ /* 0x000fea000383ffff */
.L_x_345:
        /* <DEDUP_REMOVED lines=10> */
.L_x_344:
        /* <DEDUP_REMOVED lines=9> */
[----:B-1----:R-:W-:Y:S06]  /*3d40*/  BRA `(.L_x_102) ;  /* 0x0000000000247947 */ /* 0x002fec0003800000 */
.L_x_346:
        /* <DEDUP_REMOVED lines=8> */
[----:B-1----:R-:W-:-:S07]  /*3dd0*/  MOV R14, R25 ;  /* 0x00000019000e7202 */ /* 0x002fce0000000f00 */
.L_x_102:
[----:B------:R-:W-:Y:S05]  /*3de0*/  BSYNC.RECONVERGENT B1 ;  /* 0x0000000000017941 */ /* 0x000fea0003800200 */
.L_x_98:
[----:B-----5:R-:W-:Y:S01]  /*3df0*/  FADD R3, -R13, R14 ;  /* 0x0000000e0d037221 */ /* 0x020fe20000000100 */
[C---:B------:R-:W-:Y:S01]  /*3e00*/  FADD R0, -R15.reuse, R20 ;  /* 0x000000140f007221 */ /* 0x040fe20000000100 */
[----:B------:R-:W-:Y:S01]  /*3e10*/  FADD R2, -R15, R16 ;  /* 0x000000100f027221 */ /* 0x000fe20000000100 */
[----:B------:R-:W-:Y:S01]  /*3e20*/  FADD R4, -R13, R18 ;  /* 0x000000120d047221 */ /* 0x000fe20000000100 */
[C---:B------:R-:W-:Y:S01]  /*3e30*/  FADD R7, -R12.reuse, R17 ;  /* 0x000000110c077221 */ /* 0x040fe20000000100 */
[-C--:B------:R-:W-:Y:S01]  /*3e40*/  FMUL R43, R3, R0.reuse ;  /* 0x00000000032b7220 */ /* 0x080fe20000400000 */
[----:B------:R-:W-:Y:S01]  /*3e50*/  FADD R6, -R12, R19 ;  /* 0x000000130c067221 */ /* 0x000fe20000000100 */
[----:B------:R-:W-:Y:S01]  /*3e60*/  BSSY.RECONVERGENT B1, `(.L_x_104) ;  /* 0x0000015000017945 */ /* 0x000fe20003800200 */
[C---:B------:R-:W-:Y:S01]  /*3e70*/  FMUL R51, R7.reuse, R0 ;  /* 0x0000000007337220 */ /* 0x040fe20000400000 */
[-C--:B------:R-:W-:Y:S01]  /*3e80*/  FFMA R43, R2, R4.reuse, -R43 ;  /* 0x00000004022b7223 */ /* 0x080fe2000000082b */
[----:B------:R-:W-:-:S02]  /*3e90*/  FMUL R44, R7, R4 ;  /* 0x00000004072c7220 */ /* 0x000fc40000400000 */
[-C--:B------:R-:W-:Y:S01]  /*3ea0*/  FFMA R4, -R2, R6.reuse, R51 ;  /* 0x0000000602047223 */ /* 0x080fe20000000133 */
[----:B------:R-:W-:Y:S01]  /*3eb0*/  FMUL R43, R43, R43 ;  /* 0x0000002b2b2b7220 */ /* 0x000fe20000400000 */
[----:B------:R-:W-:-:S03]  /*3ec0*/  FFMA R44, R3, R6, -R44 ;  /* 0x00000006032c7223 */ /* 0x000fc6000000082c */
[----:B------:R-:W-:-:S04]  /*3ed0*/  FFMA R43, R4, R4, R43 ;  /* 0x00000004042b7223 */ /* 0x000fc8000000002b */
[----:B------:R-:W-:-:S04]  /*3ee0*/  FFMA R3, R44, R44, R43 ;  /* 0x0000002c2c037223 */ /* 0x000fc8000000002b */
[----:B------:R0:W0:Y:S01]  /*3ef0*/  MUFU.RSQ R4, R3 ;  /* 0x0000000300047308 */ /* 0x0000220000001400 */
[----:B------:R-:W-:-:S04]  /*3f00*/  IADD3 R6, PT, PT, R3, -0xd000000, RZ ;  /* 0xf300000003067810 */ /* 0x000fc80007ffe0ff */
[----:B------:R-:W-:-:S13]  /*3f10*/  ISETP.GT.U32.AND P1, PT, R6, 0x727fffff, PT ;  /* 0x727fffff0600780c */ /* 0x000fda0003f24070 */
[----:B0-----:R-:W-:Y:S05]  /*3f20*/  @!P1 BRA `(.L_x_105) ;  /* 0x0000000000109947 */ /* 0x001fea0003800000 */
[----:B------:R-:W-:-:S07]  /*3f30*/  MOV R4, 0x3f50 ;  /* 0x00003f5000047802 */ /* 0x000fce0000000f00 */
[----:B-1234-:R-:W-:Y:S05]  /*3f40*/  CALL.REL.NOINC `($__internal_0_$__cuda_sm20_sqrt_rn_f32_slowpath) ;  /* 0x0000005800b87944 */ /* 0x01efea0003c00000 */
[----:B------:R-:W-:Y:S01]  /*3f50*/  MOV R46, R52 ;  /* 0x00000034002e7202 */ /* 0x000fe20000000f00 */
[----:B------:R-:W-:Y:S06]  /*3f60*/  BRA `(.L_x_106) ;  /* 0x0000000000107947 */ /* 0x000fec0003800000 */
.L_x_105:
[----:B------:R-:W-:Y:S01]  /*3f70*/  FMUL.FTZ R46, R3, R4 ;  /* 0x00000004032e7220 */ /* 0x000fe20000410000 */
[----:B------:R-:W-:-:S03]  /*3f80*/  FMUL.FTZ R4, R4, 0.5 ;  /* 0x3f00000004047820 */ /* 0x000fc60000410000 */
[----:B------:R-:W-:-:S04]  /*3f90*/  FFMA R3, -R46, R46, R3 ;  /* 0x0000002e2e037223 */ /* 0x000fc80000000103 */
[----:B------:R-:W-:-:S07]  /*3fa0*/  FFMA R46, R3, R4, R46 ;  /* 0x00000004032e7223 */ /* 0x000fce000000002e */
.L_x_106:
[----:B------:R-:W-:Y:S05]  /*3fb0*/  BSYNC.RECONVERGENT B1 ;  /* 0x0000000000017941 */ /* 0x000fea0003800200 */
.L_x_104:
[----:B------:R-:W-:Y:S01]  /*3fc0*/  FSETP.GEU.AND P1, PT, R46, 9.9999999747524270788e-07, PT ;  /* 0x358637bd2e00780b */ /* 0x000fe20003f2e000 */
[----:B------:R-:W-:Y:S01]  /*3fd0*/  BSSY.RECONVERGENT B4, `(.L_x_107) ;  /* 0x0000036000047945 */ /* 0x000fe20003800200 */
[----:B------:R-:W-:Y:S01]  /*3fe0*/  HFMA2 R43, -RZ, RZ, 0, 0 ;  /* 0x00000000ff2b7431 */ /* 0x000fe200000001ff */
[----:B------:R-:W-:-:S10]  /*3ff0*/  CS2R R44, SRZ ;  /* 0x00000000002c7805 */ /* 0x000fd4000001ff00 */
[----:B------:R-:W-:Y:S05]  /*4000*/  @!P1 BRA `(.L_x_108) ;  /* 0x0000000000c89947 */ /* 0x000fea0003800000 */
[----:B------:R-:W0:Y:S01]  /*4010*/  MUFU.RCP R3, R46 ;  /* 0x0000002e00037308 */ /* 0x000e220000001000 */
[----:B------:R-:W-:Y:S01]  /*4020*/  FADD R47, -R12, R19 ;  /* 0x000000130c2f7221 */ /* 0x000fe20000000100 */
[----:B------:R-:W-:Y:S03]  /*4030*/  BSSY.RECONVERGENT B5, `(.L_x_109) ;  /* 0x000000c000057945 */ /* 0x000fe60003800200 */
[----:B------:R-:W-:-:S04]  /*4040*/  FFMA R4, -R2, R47, R51 ;  /* 0x0000002f02047223 */ /* 0x000fc80000000133 */
[----:B------:R-:W5:Y:S01]  /*4050*/  FCHK P1, R4, R46 ;  /* 0x0000002e04007302 */ /* 0x000f620000020000 */
[----:B0-----:R-:W-:-:S04]  /*4060*/  FFMA R6, R3, -R46, 1 ;  /* 0x3f80000003067423 */ /* 0x001fc8000000082e */
[----:B------:R-:W-:-:S04]  /*4070*/  FFMA R3, R3, R6, R3 ;  /* 0x0000000603037223 */ /* 0x000fc80000000003 */
[----:B------:R-:W-:-:S04]  /*4080*/  FFMA R43, R4, R3, RZ ;  /* 0x00000003042b7223 */ /* 0x000fc800000000ff */
[----:B------:R-:W-:-:S04]  /*4090*/  FFMA R6, R43, -R46, R4 ;  /* 0x8000002e2b067223 */ /* 0x000fc80000000004 */
[----:B------:R-:W-:Y:S01]  /*40a0*/  FFMA R3, R3, R6, R43 ;  /* 0x0000000603037223 */ /* 0x000fe2000000002b */
[----:B-----5:R-:W-:Y:S06]  /*40b0*/  @!P1 BRA `(.L_x_110) ;  /* 0x00000000000c9947 */ /* 0x020fec0003800000 */
[----:B------:R-:W-:Y:S02]  /*40c0*/  MOV R3, R46 ;  /* 0x0000002e00037202 */ /* 0x000fe40000000f00 */
[----:B------:R-:W-:-:S07]  /*40d0*/  MOV R6, 0x40f0 ;  /* 0x000040f000067802 */ /* 0x000fce0000000f00 */
[----:B-1234-:R-:W-:Y:S05]  /*40e0*/  CALL.REL.NOINC `($__internal_1_$__cuda_sm3x_div_rn_noftz_f32_slowpath) ;  /* 0x0000005800a87944 */ /* 0x01efea0003c00000 */
.L_x_110:
[----:B------:R-:W-:Y:S05]  /*40f0*/  BSYNC.RECONVERGENT B5 ;  /* 0x0000000000057941 */ /* 0x000fea0003800200 */
.L_x_109:
[----:B------:R-:W0:Y:S01]  /*4100*/  MUFU.RCP R51, R46 ;  /* 0x0000002e00337308 */ /* 0x000e220000001000 */
[C---:B------:R-:W-:Y:S01]  /*4110*/  FADD R43, -R13.reuse, R14 ;  /* 0x0000000e0d2b7221 */ /* 0x040fe20000000100 */
[----:B------:R-:W-:Y:S01]  /*4120*/  FADD R45, -R13, R18 ;  /* 0x000000120d2d7221 */ /* 0x000fe20000000100 */
[----:B------:R-:W-:Y:S01]  /*4130*/  BSSY.RECONVERGENT B5, `(.L_x_111) ;  /* 0x000000e000057945 */ /* 0x000fe20003800200 */
[----:B------:R-:W-:Y:S01]  /*4140*/  MOV R44, R3 ;  /* 0x00000003002c7202 */ /* 0x000fe20000000f00 */
[----:B------:R-:W-:-:S04]  /*4150*/  FMUL R49, R0, R43 ;  /* 0x0000002b00317220 */ /* 0x000fc80000400000 */
[----:B------:R-:W-:-:S04]  /*4160*/  FFMA R4, R2, R45, -R49 ;  /* 0x0000002d02047223 */ /* 0x000fc80000000831 */
        /* <DEDUP_REMOVED lines=10> */
.L_x_112:
[----:B------:R-:W-:Y:S05]  /*4210*/  BSYNC.RECONVERGENT B5 ;  /* 0x0000000000057941 */ /* 0x000fea0003800200 */
.L_x_111:
[----:B------:R-:W0:Y:S01]  /*4220*/  MUFU.RCP R49, R46 ;  /* 0x0000002e00317308 */ /* 0x000e220000001000 */
[----:B------:R-:W-:Y:S01]  /*4230*/  FMUL R0, R7, R45 ;  /* 0x0000002d07007220 */ /* 0x000fe20000400000 */
[----:B------:R-:W-:Y:S01]  /*4240*/  BSSY.RECONVERGENT B5, `(.L_x_113) ;  /* 0x000000d000057945 */ /* 0x000fe20003800200 */
[----:B------:R-:W-:Y:S02]  /*4250*/  MOV R45, R3 ;  /* 0x00000003002d7202 */ /* 0x000fe40000000f00 */
        /* <DEDUP_REMOVED lines=11> */
.L_x_114:
[----:B------:R-:W-:Y:S05]  /*4310*/  BSYNC.RECONVERGENT B5 ;  /* 0x0000000000057941 */ /* 0x000fea0003800200 */
.L_x_113:
[----:B------:R-:W-:-:S07]  /*4320*/  MOV R43, R3 ;  /* 0x00000003002b7202 */ /* 0x000fce0000000f00 */
.L_x_108:
[----:B------:R-:W-:Y:S05]  /*4330*/  BSYNC.RECONVERGENT B4 ;  /* 0x0000000000047941 */ /* 0x000fea0003800200 */
.L_x_107:
[C---:B------:R-:W-:Y:S01]  /*4340*/  FADD R49, -R12.reuse, R17 ;  /* 0x000000110c317221 */ /* 0x040fe20000000100 */
[----:B------:R-:W-:Y:S01]  /*4350*/  FADD R48, -R12, R19 ;  /* 0x000000130c307221 */ /* 0x000fe20000000100 */
[C---:B------:R-:W-:Y:S01]  /*4360*/  FADD R4, -R13.reuse, R14 ;  /* 0x0000000e0d047221 */ /* 0x040fe20000000100 */
[----:B------:R-:W-:Y:S01]  /*4370*/  FADD R3, -R13, R18 ;  /* 0x000000120d037221 */ /* 0x000fe20000000100 */
[-C--:B------:R-:W-:Y:S01]  /*4380*/  FMUL R7, R49, R49.reuse ;  /* 0x0000003131077220 */ /* 0x080fe20000400000 */
[C---:B------:R-:W-:Y:S01]  /*4390*/  FMUL R51, R48.reuse, R49 ;  /* 0x0000003130337220 */ /* 0x040fe20000400000 */
[C---:B------:R-:W-:Y:S01]  /*43a0*/  FADD R47, -R15.reuse, R16 ;  /* 0x000000100f2f7221 */ /* 0x040fe20000000100 */
[----:B------:R-:W-:Y:S01]  /*43b0*/  FADD R46, -R15, R20 ;  /* 0x000000140f2e7221 */ /* 0x000fe20000000100 */
[----:B------:R-:W-:Y:S01]  /*43c0*/  FMUL R6, R48, R48 ;  /* 0x0000003030067220 */ /* 0x000fe20000400000 */
[CC--:B------:R-:W-:Y:S01]  /*43d0*/  FFMA R2, R4.reuse, R3.reuse, R51 ;  /* 0x0000000304027223 */ /* 0x0c0fe20000000033 */
[----:B------:R-:W-:Y:S01]  /*43e0*/  FFMA R0, R4, R4, R7 ;  /* 0x0000000404007223 */ /* 0x000fe20000000007 */
[----:B------:R-:W-:Y:S01]  /*43f0*/  BSSY.RECONVERGENT B4, `(.L_x_115) ;  /* 0x000003a000047945 */ /* 0x000fe20003800200 */
[----:B------:R-:W-:Y:S01]  /*4400*/  FFMA R7, R3, R3, R6 ;  /* 0x0000000303077223 */ /* 0x000fe20000000006 */
[CC--:B------:R-:W-:Y:S01]  /*4410*/  FFMA R51, R47.reuse, R46.reuse, R2 ;  /* 0x0000002e2f337223 */ /* 0x0c0fe20000000002 */
[----:B------:R-:W-:Y:S01]  /*4420*/  FFMA R57, R47, R47, R0 ;  /* 0x0000002f2f397223 */ /* 0x000fe20000000000 */
[----:B------:R-:W-:Y:S01]  /*4430*/  PLOP3.LUT P1, PT, PT, PT, PT, 0x80, 0x8 ;  /* 0x000000000008781c */ /* 0x000fe20003f2f070 */
[----:B------:R-:W-:Y:S01]  /*4440*/  FFMA R6, R46, R46, R7 ;  /* 0x0000002e2e067223 */ /* 0x000fe20000000007 */
[----:B------:R-:W-:Y:S01]  /*4450*/  FMUL R0, R51, R51 ;  /* 0x0000003333007220 */ /* 0x000fe20000400000 */
[----:B------:R-:W-:Y:S01]  /*4460*/  FADD R7, R8, -R13 ;  /* 0x8000000d08077221 */ /* 0x000fe20000000000 */
[----:B------:R-:W-:-:S02]  /*4470*/  FADD R2, R9, -R12 ;  /* 0x8000000c09027221 */ /* 0x000fc40000000000 */
[----:B------:R-:W-:-:S05]  /*4480*/  FFMA R0, R57, R6, -R0 ;  /* 0x0000000639007223 */ /* 0x000fca0000000800 */
[----:B------:R-:W-:Y:S01]  /*4490*/  FSETP.GEU.AND P2, PT, |R0|, 9.9999999747524270788e-07, PT ;  /* 0x358637bd0000780b */ /* 0x000fe20003f4e200 */
[----:B------:R-:W-:-:S12]  /*44a0*/  FADD R0, R10, -R15 ;  /* 0x8000000f0a007221 */ /* 0x000fd80000000000 */
[----:B------:R-:W-:Y:S05]  /*44b0*/  @!P2 BRA `(.L_x_116) ;  /* 0x0000000000b4a947 */ /* 0x000fea0003800000 */
[----:B------:R-:W-:Y:S01]  /*44c0*/  FMUL R53, R51, R51 ;  /* 0x0000003333357220 */ /* 0x000fe20000400000 */
[----:B------:R-:W-:Y:S01]  /*44d0*/  FMUL R48, R48, R2 ;  /* 0x0000000230307220 */ /* 0x000fe20000400000 */
[----:B------:R-:W-:Y:S01]  /*44e0*/  FMUL R49, R2, R49 ;  /* 0x0000003102317220 */ /* 0x000fe20000400000 */
[----:B------:R-:W-:Y:S01]  /*44f0*/  BSSY.RECONVERGENT B5, `(.L_x_117) ;  /* 0x0000014000057945 */ /* 0x000fe20003800200 */
[----:B------:R-:W-:Y:S01]  /*4500*/  FFMA R58, R6, R57, -R53 ;  /* 0x00000039063a7223 */ /* 0x000fe20000000835 */
[-C--:B------:R-:W-:Y:S01]  /*4510*/  FFMA R3, R3, R7.reuse, R48 ;  /* 0x0000000703037223 */ /* 0x080fe20000000030 */
[----:B------:R-:W-:Y:S02]  /*4520*/  FFMA R4, R4, R7, R49 ;  /* 0x0000000704047223 */ /* 0x000fe40000000031 */
[----:B------:R-:W0:Y:S01]  /*4530*/  MUFU.RCP R53, R58 ;  /* 0x0000003a00357308 */ /* 0x000e220000001000 */
[C---:B------:R-:W-:Y:S01]  /*4540*/  FFMA R46, R0.reuse, R46, R3 ;  /* 0x0000002e002e7223 */ /* 0x040fe20000000003 */
[----:B------:R-:W-:-:S03]  /*4550*/  FFMA R47, R0, R47, R4 ;  /* 0x0000002f002f7223 */ /* 0x000fc60000000004 */
[----:B------:R-:W-:-:S04]  /*4560*/  FMUL R3, R46, R51 ;  /* 0x000000332e037220 */ /* 0x000fc80000400000 */
[----:B------:R-:W-:-:S04]  /*4570*/  FFMA R4, R6, R47, -R3 ;  /* 0x0000002f06047223 */ /* 0x000fc80000000803 */
[----:B------:R-:W5:Y:S01]  /*4580*/  FCHK P1, R4, R58 ;  /* 0x0000003a04007302 */ /* 0x000f620000020000 */
[----:B0-----:R-:W-:-:S04]  /*4590*/  FFMA R48, -R58, R53, 1 ;  /* 0x3f8000003a307423 */ /* 0x001fc80000000135 */
[----:B------:R-:W-:-:S04]  /*45a0*/  FFMA R53, R53, R48, R53 ;  /* 0x0000003035357223 */ /* 0x000fc80000000035 */
[----:B------:R-:W-:-:S04]  /*45b0*/  FFMA R48, R4, R53, RZ ;  /* 0x0000003504307223 */ /* 0x000fc800000000ff */
[----:B------:R-:W-:-:S04]  /*45c0*/  FFMA R3, -R58, R48, R4 ;  /* 0x000000303a037223 */ /* 0x000fc80000000104 */
[----:B------:R-:W-:Y:S01]  /*45d0*/  FFMA R48, R53, R3, R48 ;  /* 0x0000000335307223 */ /* 0x000fe20000000030 */
[----:B-----5:R-:W-:Y:S06]  /*45e0*/  @!P1 BRA `(.L_x_118) ;  /* 0x0000000000109947 */ /* 0x020fec0003800000 */
[----:B------:R-:W-:Y:S02]  /*45f0*/  MOV R3, R58 ;  /* 0x0000003a00037202 */ /* 0x000fe40000000f00 */
[----:B------:R-:W-:-:S07]  /*4600*/  MOV R6, 0x4620 ;  /* 0x0000462000067802 */ /* 0x000fce0000000f00 */
[----:B-1234-:R-:W-:Y:S05]  /*4610*/  CALL.REL.NOINC `($__internal_1_$__cuda_sm3x_div_rn_noftz_f32_slowpath) ;  /* 0x00000054005c7944 */ /* 0x01efea0003c00000 */
[----:B------:R-:W-:-:S07]  /*4620*/  MOV R48, R3 ;  /* 0x0000000300307202 */ /* 0x000fce0000000f00 */
.L_x_118:
[----:B------:R-:W-:Y:S05]  /*4630*/  BSYNC.RECONVERGENT B5 ;  /* 0x0000000000057941 */ /* 0x000fea0003800200 */
.L_x_117:
[----:B------:R-:W0:Y:S01]  /*4640*/  MUFU.RCP R3, R58 ;  /* 0x0000003a00037308 */ /* 0x000e220000001000 */
[----:B------:R-:W-:Y:S01]  /*4650*/  FMUL R47, R47, R51 ;  /* 0x000000332f2f7220 */ /* 0x000fe20000400000 */
[----:B------:R-:W-:Y:S03]  /*4660*/  BSSY.RECONVERGENT B5, `(.L_x_119) ;  /* 0x000000d000057945 */ /* 0x000fe60003800200 */
        /* <DEDUP_REMOVED lines=9> */
[----:B------:R-:W-:Y:S02]  /*4700*/  MOV R3, R58 ;  /* 0x0000003a00037202 */ /* 0x000fe40000000f00 */
[----:B------:R-:W-:-:S07]  /*4710*/  MOV R6, 0x4730 ;  /* 0x0000473000067802 */ /* 0x000fce0000000f00 */
[----:B-1234-:R-:W-:Y:S05]  /*4720*/  CALL.REL.NOINC `($__internal_1_$__cuda_sm3x_div_rn_noftz_f32_slowpath) ;  /* 0x0000005400187944 */ /* 0x01efea0003c00000 */
.L_x_120:
[----:B------:R-:W-:Y:S05]  /*4730*/  BSYNC.RECONVERGENT B5 ;  /* 0x0000000000057941 */ /* 0x000fea0003800200 */
.L_x_119:
[C---:B------:R-:W-:Y:S01]  /*4740*/  FADD R4, -R48.reuse, 1 ;  /* 0x3f80000030047421 */ /* 0x040fe20000000100 */
[----:B------:R-:W-:-:S03]  /*4750*/  FSETP.GE.AND P1, PT, R48, -9.9999999747524270788e-07, PT ;  /* 0xb58637bd3000780b */ /* 0x000fc60003f26000 */
[----:B------:R-:W-:-:S05]  /*4760*/  FADD R4, R4, -R3 ;  /* 0x8000000304047221 */ /* 0x000fca0000000000 */
[----:B------:R-:W-:-:S04]  /*4770*/  FSETP.LTU.OR P1, PT, R4, -9.9999999747524270788e-07, !P1 ;  /* 0xb58637bd0400780b */ /* 0x000fc80004f29400 */
[----:B------:R-:W-:-:S13]  /*4780*/  FSETP.LTU.OR P1, PT, R3, -9.9999999747524270788e-07, P1 ;  /* 0xb58637bd0300780b */ /* 0x000fda0000f29400 */
.L_x_116:
[----:B------:R-:W-:Y:S05]  /*4790*/  BSYNC.RECONVERGENT B4 ;  /* 0x0000000000047941 */ /* 0x000fea0003800200 */
.L_x_115:
[----:B------:R-:W-:Y:S01]  /*47a0*/  FMUL R4, R2, R45 ;  /* 0x0000002d02047220 */ /* 0x000fe20000400000 */
[----:B------:R-:W-:Y:S03]  /*47b0*/  BSSY.RECONVERGENT B4, `(.L_x_121) ;  /* 0x0000111000047945 */ /* 0x000fe60003800200 */
[----:B------:R-:W-:-:S04]  /*47c0*/  FFMA R3, R7, R44, R4 ;  /* 0x0000002c07037223 */ /* 0x000fc80000000004 */
[----:B------:R-:W-:-:S05]  /*47d0*/  FFMA R3, R0, R43, R3 ;  /* 0x0000002b00037223 */ /* 0x000fca0000000003 */
[----:B------:R-:W-:Y:S01]  /*47e0*/  @!P1 FMNMX R22, |R3|, R22, PT ;  /* 0x0000001603169209 */ /* 0x000fe20003800200 */
[----:B------:R-:W-:Y:S06]  /*47f0*/  @!P1 BRA `(.L_x_122) ;  /* 0x0000001000309947 */ /* 0x000fec0003800000 */
[----:B------:R-:W-:Y:S01]  /*4800*/  FADD R43, -R12, R17 ;  /* 0x000000110c2b7221 */ /* 0x000fe20000000100 */
[----:B------:R-:W-:Y:S01]  /*4810*/  FADD R44, -R13, R14 ;  /* 0x0000000e0d2c7221 */ /* 0x000fe20000000100 */
[----:B------:R-:W-:Y:S01]  /*4820*/  FADD R22, -R15, R16 ;  /* 0x000000100f167221 */ /* 0x000fe20000000100 */
[----:B------:R-:W-:Y:S01]  /*4830*/  BSSY.RECONVERGENT B5, `(.L_x_123) ;  /* 0x0000012000057945 */ /* 0x000fe20003800200 */
[-C--:B------:R-:W-:Y:S01]  /*4840*/  FMUL R3, R43, R43.reuse ;  /* 0x0000002b2b037220 */ /* 0x080fe20000400000 */
[----:B------:R-:W-:-:S03]  /*4850*/  FMUL R4, R2, R43 ;  /* 0x0000002b02047220 */ /* 0x000fc60000400000 */
[----:B------:R-:W-:-:S04]  /*4860*/  FFMA R3, R44, R44, R3 ;  /* 0x0000002c2c037223 */ /* 0x000fc80000000003 */
[----:B------:R-:W-:Y:S01]  /*4870*/  FFMA R47, R22, R22, R3 ;  /* 0x00000016162f7223 */ /* 0x000fe20000000003 */
[----:B------:R-:W-:-:S03]  /*4880*/  FFMA R3, R7, R44, R4 ;  /* 0x0000002c07037223 */ /* 0x000fc60000000004 */
[----:B------:R-:W0:Y:S01]  /*4890*/  MUFU.RCP R6, R47 ;  /* 0x0000002f00067308 */ /* 0x000e220000001000 */
[----:B------:R-:W-:-:S07]  /*48a0*/  FFMA R4, R0, R22, R3 ;  /* 0x0000001600047223 */ /* 0x000fce0000000003 */
        /* <DEDUP_REMOVED lines=10> */
.L_x_124:
[----:B------:R-:W-:Y:S05]  /*4950*/  BSYNC.RECONVERGENT B5 ;  /* 0x0000000000057941 */ /* 0x000fea0003800200 */
.L_x_123:
[C---:B------:R-:W-:Y:S01]  /*4960*/  FSETP.GTU.AND P1, PT, R3.reuse, 1, PT ;  /* 0x3f8000000300780b */ /* 0x040fe20003f2c000 */
[----:B------:R-:W-:Y:S03]  /*4970*/  BSSY.RECONVERGENT B1, `(.L_x_125) ;  /* 0x0000041000017945 */ /* 0x000fe60003800200 */
[----:B------:R-:W-:-:S13]  /*4980*/  FSETP.LTU.OR P1, PT, R3, RZ, P1 ;  /* 0x000000ff0300720b */ /* 0x000fda0000f29400 */
[----:B------:R-:W-:Y:S05]  /*4990*/  @P1 BRA `(.L_x_126) ;  /* 0x0000000000641947 */ /* 0x000fea0003800000 */
[----:B------:R-:W-:Y:S01]  /*49a0*/  FADD.SAT R3, RZ, R3 ;  /* 0x00000003ff037221 */ /* 0x000fe20000002000 */
[----:B------:R-:W-:Y:S03]  /*49b0*/  BSSY.RECONVERGENT B2, `(.L_x_127) ;  /* 0x0000015000027945 */ /* 0x000fe60003800200 */
[-C--:B------:R-:W-:Y:S01]  /*49c0*/  FFMA R4, R43, R3.reuse, R12 ;  /* 0x000000032b047223 */ /* 0x080fe2000000000c */
[-C--:B------:R-:W-:Y:S01]  /*49d0*/  FFMA R43, R44, R3.reuse, R13 ;  /* 0x000000032c2b7223 */ /* 0x080fe2000000000d */
[----:B------:R-:W-:Y:S02]  /*49e0*/  FFMA R3, R22, R3, R15 ;  /* 0x0000000316037223 */ /* 0x000fe4000000000f */
[----:B------:R-:W-:Y:S01]  /*49f0*/  FADD R4, R9, -R4 ;  /* 0x8000000409047221 */ /* 0x000fe20000000000 */
[----:B------:R-:W-:Y:S01]  /*4a00*/  FADD R43, R8, -R43 ;  /* 0x8000002b082b7221 */ /* 0x000fe20000000000 */
[----:B------:R-:W-:-:S02]  /*4a10*/  FADD R3, R10, -R3 ;  /* 0x800000030a037221 */ /* 0x000fc40000000000 */
[----:B------:R-:W-:-:S04]  /*4a20*/  FMUL R4, R4, R4 ;  /* 0x0000000404047220 */ /* 0x000fc80000400000 */
        /* <DEDUP_REMOVED lines=8> */
[----:B------:R-:W-:Y:S05]  /*4ab0*/  BRA `(.L_x_129) ;  /* 0x0000000000107947 */ /* 0x000fea0003800000 */
.L_x_128:
[----:B------:R-:W-:Y:S01]  /*4ac0*/  FMUL.FTZ R52, R3, R4 ;  /* 0x0000000403347220 */ /* 0x000fe20000410000 */
[----:B------:R-:W-:-:S03]  /*4ad0*/  FMUL.FTZ R4, R4, 0.5 ;  /* 0x3f00000004047820 */ /* 0x000fc60000410000 */
[----:B------:R-:W-:-:S04]  /*4ae0*/  FFMA R3, -R52, R52, R3 ;  /* 0x0000003434037223 */ /* 0x000fc80000000103 */
[----:B------:R-:W-:-:S07]  /*4af0*/  FFMA R52, R3, R4, R52 ;  /* 0x0000000403347223 */ /* 0x000fce0000000034 */
.L_x_129:
[----:B------:R-:W-:Y:S05]  /*4b00*/  BSYNC.RECONVERGENT B2 ;  /* 0x0000000000027941 */ /* 0x000fea0003800200 */
.L_x_127:
[----:B------:R-:W-:Y:S01]  /*4b10*/  FMNMX R11, R52, R11, PT ;  /* 0x0000000b340b7209 */ /* 0x000fe20003800000 */
[----:B------:R-:W-:Y:S06]  /*4b20*/  BRA `(.L_x_130) ;  /* 0x0000000000947947 */ /* 0x000fec0003800000 */
.L_x_126:
[----:B------:R-:W-:Y:S01]  /*4b30*/  FMUL R4, R2, R2 ;  /* 0x0000000202047220 */ /* 0x000fe20000400000 */
[----:B------:R-:W-:Y:S03]  /*4b40*/  BSSY.RECONVERGENT B2, `(.L_x_131) ;  /* 0x000000f000027945 */ /* 0x000fe60003800200 */
        /* <DEDUP_REMOVED lines=10> */
.L_x_132:
[----:B------:R-:W-:Y:S01]  /*4bf0*/  FMUL.FTZ R22, R3, R4 ;  /* 0x0000000403167220 */ /* 0x000fe20000410000 */
[----:B------:R-:W-:-:S03]  /*4c00*/  FMUL.FTZ R4, R4, 0.5 ;  /* 0x3f00000004047820 */ /* 0x000fc60000410000 */
[----:B------:R-:W-:-:S04]  /*4c10*/  FFMA R3, -R22, R22, R3 ;  /* 0x0000001616037223 */ /* 0x000fc80000000103 */
[----:B------:R-:W-:-:S07]  /*4c20*/  FFMA R22, R3, R4, R22 ;  /* 0x0000000403167223 */ /* 0x000fce0000000016 */
.L_x_133:
[----:B------:R-:W-:Y:S05]  /*4c30*/  BSYNC.RECONVERGENT B2 ;  /* 0x0000000000027941 */ /* 0x000fea0003800200 */
.L_x_131:
[----:B------:R-:W-:Y:S01]  /*4c40*/  FADD R4, R9, -R17 ;  /* 0x8000001109047221 */ /* 0x000fe20000000000 */
[----:B------:R-:W-:Y:S01]  /*4c50*/  FADD R3, R8, -R14 ;  /* 0x8000000e08037221 */ /* 0x000fe20000000000 */
[----:B------:R-:W-:Y:S02]  /*4c60*/  BSSY.RECONVERGENT B2, `(.L_x_134) ;  /* 0x0000010000027945 */ /* 0x000fe40003800200 */
[----:B------:R-:W-:Y:S01]  /*4c70*/  FMUL R6, R4, R4 ;  /* 0x0000000404067220 */ /* 0x000fe20000400000 */
[----:B------:R-:W-:-:S03]  /*4c80*/  FADD R4, R10, -R16 ;  /* 0x800000100a047221 */ /* 0x000fc60000000000 */
        /* <DEDUP_REMOVED lines=9> */
.L_x_135:
[----:B------:R-:W-:Y:S01]  /*4d20*/  FMUL.FTZ R52, R3, R4 ;  /* 0x0000000403347220 */ /* 0x000fe20000410000 */
[----:B------:R-:W-:-:S03]  /*4d30*/  FMUL.FTZ R4, R4, 0.5 ;  /* 0x3f00000004047820 */ /* 0x000fc60000410000 */
[----:B------:R-:W-:-:S04]  /*4d40*/  FFMA R3, -R52, R52, R3 ;  /* 0x0000003434037223 */ /* 0x000fc80000000103 */
[----:B------:R-:W-:-:S07]  /*4d50*/  FFMA R52, R3, R4, R52 ;  /* 0x0000000403347223 */ /* 0x000fce0000000034 */
.L_x_136:
[----:B------:R-:W-:Y:S05]  /*4d60*/  BSYNC.RECONVERGENT B2 ;  /* 0x0000000000027941 */ /* 0x000fea0003800200 */
.L_x_134:
[----:B------:R-:W-:-:S07]  /*4d70*/  FMNMX3 R11, R22, R52, R11, PT ;  /* 0x00000034160b7276 */ /* 0x000fce000380000b */
.L_x_130:
[----:B------:R-:W-:Y:S05]  /*4d80*/  BSYNC.RECONVERGENT B1 ;  /* 0x0000000000017941 */ /* 0x000fea0003800200 */
.L_x_125:
[----:B------:R-:W-:Y:S01]  /*4d90*/  FADD R46, -R17, R19 ;  /* 0x00000013112e7221 */ /* 0x000fe20000000100 */
[----:B------:R-:W-:Y:S01]  /*4da0*/  FADD R47, -R14, R18 ;  /* 0x000000120e2f7221 */ /* 0x000fe20000000100 */
[----:B------:R-:W-:Y:S01]  /*4db0*/  FADD R45, -R16, R20 ;  /* 0x00000014102d7221 */ /* 0x000fe20000000100 */
[----:B------:R-:W-:Y:S01]  /*4dc0*/  FADD R43, R9, -R17 ;  /* 0x80000011092b7221 */ /* 0x000fe20000000000 */
[----:B------:R-:W-:Y:S01]  /*4dd0*/  FMUL R4, R46, R46 ;  /* 0x0000002e2e047220 */ /* 0x000fe20000400000 */
[----:B------:R-:W-:Y:S01]  /*4de0*/  FADD R44, R8, -R14 ;  /* 0x8000000e082c7221 */ /* 0x000fe20000000000 */
[----:B------:R-:W-:Y:S01]  /*4df0*/  FADD R22, R10, -R16 ;  /* 0x800000100a167221 */ /* 0x000fe20000000000 */
[----:B------:R-:W-:Y:S01]  /*4e00*/  BSSY.RECONVERGENT B5, `(.L_x_137) ;  /* 0x0000011000057945 */ /* 0x000fe20003800200 */
[----:B------:R-:W-:-:S04]  /*4e10*/  FFMA R4, R47, R47, R4 ;  /* 0x0000002f2f047223 */ /* 0x000fc80000000004 */
[----:B------:R-:W-:Y:S01]  /*4e20*/  FFMA R49, R45, R45, R4 ;  /* 0x0000002d2d317223 */ /* 0x000fe20000000004 */
[----:B------:R-:W-:-:S03]  /*4e30*/  FMUL R4, R46, R43 ;  /* 0x0000002b2e047220 */ /* 0x000fc60000400000 */
[----:B------:R-:W0:Y:S01]  /*4e40*/  MUFU.RCP R3, R49 ;  /* 0x0000003100037308 */ /* 0x000e220000001000 */
[----:B------:R-:W-:-:S04]  /*4e50*/  FFMA R4, R47, R44, R4 ;  /* 0x0000002c2f047223 */ /* 0x000fc80000000004 */
[----:B------:R-:W-:-:S04]  /*4e60*/  FFMA R4, R45, R22, R4 ;  /* 0x000000162d047223 */ /* 0x000fc80000000004 */
        /* <DEDUP_REMOVED lines=10> */
.L_x_138:
[----:B------:R-:W-:Y:S05]  /*4f10*/  BSYNC.RECONVERGENT B5 ;  /* 0x0000000000057941 */ /* 0x000fea0003800200 */
.L_x_137:
[C---:B------:R-:W-:Y:S01]  /*4f20*/  FSETP.GTU.AND P1, PT, R3.reuse, 1, PT ;  /* 0x3f8000000300780b */ /* 0x040fe20003f2c000 */
[----:B------:R-:W-:Y:S01]  /*4f30*/  BSSY.RECONVERGENT B1, `(.L_x_139) ;  /* 0x0000041000017945 */ /* 0x000fe20003800200 */
[----:B------:R-:W-:-:S13]  /*4f40*/  FSETP.GE.AND P2, PT, R3, RZ, PT ;  /* 0x000000ff0300720b */ /* 0x000fda0003f46000 */
[----:B------:R-:W-:Y:S05]  /*4f50*/  @!P1 BRA P2, `(.L_x_140) ;  /* 0x0000000000989947 */ /* 0x000fea0001000000 */
        /* <DEDUP_REMOVED lines=12> */
.L_x_142:
[----:B------:R-:W-:Y:S01]  /*5020*/  FMUL.FTZ R14, R3, R4 ;  /* 0x00000004030e7220 */ /* 0x000fe20000410000 */
[----:B------:R-:W-:-:S03]  /*5030*/  FMUL.FTZ R4, R4, 0.5 ;  /* 0x3f00000004047820 */ /* 0x000fc60000410000 */
[----:B------:R-:W-:-:S04]  /*5040*/  FFMA R3, -R14, R14, R3 ;  /* 0x0000000e0e037223 */ /* 0x000fc80000000103 */
[----:B------:R-:W-:-:S07]  /*5050*/  FFMA R14, R3, R4, R14 ;  /* 0x00000004030e7223 */ /* 0x000fce000000000e */
.L_x_143:
[----:B------:R-:W-:Y:S05]  /*5060*/  BSYNC.RECONVERGENT B2 ;  /* 0x0000000000027941 */ /* 0x000fea0003800200 */
.L_x_141:
        /* <DEDUP_REMOVED lines=14> */
.L_x_145:
[----:B------:R-:W-:Y:S01]  /*5150*/  FMUL.FTZ R52, R3, R4 ;  /* 0x0000000403347220 */ /* 0x000fe20000410000 */
[----:B------:R-:W-:-:S03]  /*5160*/  FMUL.FTZ R4, R4, 0.5 ;  /* 0x3f00000004047820 */ /* 0x000fc60000410000 */
[----:B------:R-:W-:-:S04]  /*5170*/  FFMA R3, -R52, R52, R3 ;  /* 0x0000003434037223 */ /* 0x000fc80000000103 */
[----:B------:R-:W-:-:S07]  /*5180*/  FFMA R52, R3, R4, R52 ;  /* 0x0000000403347223 */ /* 0x000fce0000000034 */
.L_x_146:
[----:B------:R-:W-:Y:S05]  /*5190*/  BSYNC.RECONVERGENT B2 ;  /* 0x0000000000027941 */ /* 0x000fea0003800200 */
.L_x_144:
[----:B------:R-:W-:Y:S01]  /*51a0*/  FMNMX3 R11, R14, R52, R11, PT ;  /* 0x000000340e0b7276 */ /* 0x000fe2000380000b */
[----:B------:R-:W-:Y:S06]  /*51b0*/  BRA `(.L_x_147) ;  /* 0x0000000000607947 */ /* 0x000fec0003800000 */
.L_x_140:
        /* <DEDUP_REMOVED lines=18> */
.L_x_149:
[----:B------:R-:W-:Y:S01]  /*52e0*/  FMUL.FTZ R52, R3, R4 ;  /* 0x0000000403347220 */ /* 0x000fe20000410000 */
[----:B------:R-:W-:-:S03]  /*52f0*/  FMUL.FTZ R4, R4, 0.5 ;  /* 0x3f00000004047820 */ /* 0x000fc60000410000 */
[----:B------:R-:W-:-:S04]  /*5300*/  FFMA R3, -R52, R52, R3 ;  /* 0x0000003434037223 */ /* 0x000fc80000000103 */
[----:B------:R-:W-:-:S07]  /*5310*/  FFMA R52, R3, R4, R52 ;  /* 0x0000000403347223 */ /* 0x000fce0000000034 */
.L_x_150:
[----:B------:R-:W-:Y:S05]  /*5320*/  BSYNC.RECONVERGENT B2 ;  /* 0x0000000000027941 */ /* 0x000fea0003800200 */
.L_x_148:
[----:B------:R-:W-:-:S07]  /*5330*/  FMNMX R11, R52, R11, PT ;  /* 0x0000000b340b7209 */ /* 0x000fce0003800000 */
.L_x_147:
[----:B------:R-:W-:Y:S05]  /*5340*/  BSYNC.RECONVERGENT B1 ;  /* 0x0000000000017941 */ /* 0x000fea0003800200 */
.L_x_139:
[--C-:B------:R-:W-:Y:S01]  /*5350*/  FADD R12, R12, -R19.reuse ;  /* 0x800000130c0c7221 */ /* 0x100fe20000000000 */
[----:B------:R-:W-:Y:S01]  /*5360*/  FADD R13, R13, -R18 ;  /* 0x800000120d0d7221 */ /* 0x000fe20000000000 */
[----:B------:R-:W-:Y:S01]  /*5370*/  FADD R17, R15, -R20 ;  /* 0x800000140f117221 */ /* 0x000fe20000000000 */
        /* <DEDUP_REMOVED lines=21> */
.L_x_152:
[----:B------:R-:W-:Y:S05]  /*54d0*/  BSYNC.RECONVERGENT B5 ;  /* 0x0000000000057941 */ /* 0x000fea0003800200 */
.L_x_151:
[C---:B------:R-:W-:Y:S02]  /*54e0*/  FSETP.GTU.AND P1, PT, R3.reuse, 1, PT ;  /* 0x3f8000000300780b */ /* 0x040fe40003f2c000 */
        /* <DEDUP_REMOVED lines=14> */
.L_x_155:
[----:B------:R-:W-:Y:S01]  /*55d0*/  FMUL.FTZ R22, R3, R4 ;  /* 0x0000000403167220 */ /* 0x000fe20000410000 */
[----:B------:R-:W-:-:S03]  /*55e0*/  FMUL.FTZ R4, R4, 0.5 ;  /* 0x3f00000004047820 */ /* 0x000fc60000410000 */
[----:B------:R-:W-:-:S04]  /*55f0*/  FFMA R3, -R22, R22, R3 ;  /* 0x0000001616037223 */ /* 0x000fc80000000103 */
[----:B------:R-:W-:-:S07]  /*5600*/  FFMA R22, R3, R4, R22 ;  /* 0x0000000403167223 */ /* 0x000fce0000000016 */
.L_x_156:
[----:B------:R-:W-:Y:S05]  /*5610*/  BSYNC.RECONVERGENT B1 ;  /* 0x0000000000017941 */ /* 0x000fea0003800200 */
.L_x_154:
        /* <DEDUP_REMOVED lines=11> */
.L_x_158:
[----:B------:R-:W-:Y:S01]  /*56d0*/  FMUL.FTZ R52, R3, R0 ;  /* 0x0000000003347220 */ /* 0x000fe20000410000 */
[----:B------:R-:W-:-:S03]  /*56e0*/  FMUL.FTZ R0, R0, 0.5 ;  /* 0x3f00000000007820 */ /* 0x000fc60000410000 */
[----:B------:R-:W-:-:S04]  /*56f0*/  FFMA R3, -R52, R52, R3 ;  /* 0x0000003434037223 */ /* 0x000fc80000000103 */
[----:B------:R-:W-:-:S07]  /*5700*/  FFMA R52, R3, R0, R52 ;  /* 0x0000000003347223 */ /* 0x000fce0000000034 */
.L_x_159:
[----:B------:R-:W-:Y:S05]  /*5710*/  BSYNC.RECONVERGENT B1 ;  /* 0x0000000000017941 */ /* 0x000fea0003800200 */
.L_x_157:
[----:B------:R-:W-:Y:S01]  /*5720*/  FMNMX3 R22, R22, R52, R11, PT ;  /* 0x0000003416167276 */ /* 0x000fe2000380000b */
[----:B------:R-:W-:Y:S06]  /*5730*/  BRA `(.L_x_122) ;  /* 0x0000000000607947 */ /* 0x000fec0003800000 */
.L_x_153:
        /* <DEDUP_REMOVED lines=18> */
.L_x_161:
[----:B------:R-:W-:Y:S01]  /*5860*/  FMUL.FTZ R52, R3, R0 ;  /* 0x0000000003347220 */ /* 0x000fe20000410000 */
[----:B------:R-:W-:-:S03]  /*5870*/  FMUL.FTZ R0, R0, 0.5 ;  /* 0x3f00000000007820 */ /* 0x000fc60000410000 */
[----:B------:R-:W-:-:S04]  /*5880*/  FFMA R3, -R52, R52, R3 ;  /* 0x0000003434037223 */ /* 0x000fc80000000103 */
[----:B------:R-:W-:-:S07]  /*5890*/  FFMA R52, R3, R0, R52 ;  /* 0x0000000003347223 */ /* 0x000fce0000000034 */
.L_x_162:
[----:B------:R-:W-:Y:S05]  /*58a0*/  BSYNC.RECONVERGENT B1 ;  /* 0x0000000000017941 */ /* 0x000fea0003800200 */
.L_x_160:
[----:B------:R-:W-:-:S07]  /*58b0*/  FMNMX R22, R52, R11, PT ;  /* 0x0000000b34167209 */ /* 0x000fce0003800000 */
.L_x_122:
[----:B------:R-:W-:Y:S05]  /*58c0*/  BSYNC.RECONVERGENT B4 ;  /* 0x0000000000047941 */ /* 0x000fea0003800200 */
.L_x_121:
[----:B------:R-:W-:-:S04]  /*58d0*/  IADD3 R21, PT, PT, R21, 0x1, RZ ;  /* 0x0000000115157810 */ /* 0x000fc80007ffe0ff */
[----:B------:R-:W-:-:S13]  /*58e0*/  ISETP.NE.AND P1, PT, R21, 0xc, PT ;  /* 0x0000000c1500780c */ /* 0x000fda0003f25270 */
[----:B------:R-:W-:Y:S05]  /*58f0*/  @P1 BRA `(.L_x_163) ;  /* 0xffffffdc00081947 */ /* 0x000fea000383ffff */
[----:B------:R-:W-:Y:S05]  /*5900*/  BSYNC.RECONVERGENT B3 ;  /* 0x0000000000037941 */ /* 0x000fea0003800200 */
.L_x_97:
[----:B------:R-:W-:Y:S02]  /*5910*/  ISETP.GE.AND P1, PT, R42, R23, PT ;  /* 0x000000172a00720c */ /* 0x000fe40003f26270 */
[----:B------:R-:W-:Y:S02]  /*5920*/  FMNMX R5, R22, R5, PT ;  /* 0x0000000516057209 */ /* 0x000fe40003800000 */
[----:B------:R-:W-:Y:S02]  /*5930*/  MOV R22, R41 ;  /* 0x0000002900167202 */ /* 0x000fe40000000f00 */
[----:B------:R-:W-:Y:S02]  /*5940*/  MOV R21, R40 ;  /* 0x0000002800157202 */ /* 0x000fe40000000f00 */
[----:B------:R-:W-:Y:S02]  /*5950*/  MOV R20, R39 ;  /* 0x0000002700147202 */ /* 0x000fe40000000f00 */
[----:B------:R-:W-:-:S02]  /*5960*/  MOV R19, R38 ;  /* 0x0000002600137202 */ /* 0x000fc40000000f00 */
[----:B------:R-:W-:Y:S02]  /*5970*/  MOV R18, R37 ;  /* 0x0000002500127202 */ /* 0x000fe40000000f00 */
[----:B------:R-:W-:Y:S02]  /*5980*/  MOV R17, R36 ;  /* 0x0000002400117202 */ /* 0x000fe40000000f00 */
[----:B------:R-:W-:Y:S02]  /*5990*/  MOV R16, R35 ;  /* 0x0000002300107202 */ /* 0x000fe40000000f00 */
[----:B------:R-:W-:Y:S02]  /*59a0*/  MOV R15, R34 ;  /* 0x00000022000f7202 */ /* 0x000fe40000000f00 */
[----:B------:R-:W-:Y:S02]  /*59b0*/  MOV R14, R26 ;  /* 0x0000001a000e7202 */ /* 0x000fe40000000f00 */
[----:B------:R-:W-:-:S02]  /*59c0*/  MOV R13, R27 ;  /* 0x0000001b000d7202 */ /* 0x000fc40000000f00 */
[----:B------:R-:W-:Y:S02]  /*59d0*/  MOV R12, R24 ;  /* 0x00000018000c7202 */ /* 0x000fe40000000f00 */
[----:B------:R-:W-:Y:S02]  /*59e0*/  MOV R11, R25 ;  /* 0x00000019000b7202 */ /* 0x000fe40000000f00 */
[----:B------:R-:W-:Y:S01]  /*59f0*/  MOV R7, R42 ;  /* 0x0000002a00077202 */ /* 0x000fe20000000f00 */
[----:B------:R-:W-:Y:S06]  /*5a00*/  @!P1 BRA `(.L_x_164) ;  /* 0xffffffa8002c9947 */ /* 0x000fec000383ffff */
[----:B------:R-:W-:Y:S05]  /*5a10*/  BRA `(.L_x_165) ;  /* 0x0000003c00947947 */ /* 0x000fea0003800000 */
.L_x_96:
[----:B------:R-:W-:Y:S01]  /*5a20*/  HFMA2 R5, -RZ, RZ, 59.25, -74.3125 ;  /* 0x5368d4a5ff057431 */ /* 0x000fe200000001ff */
[----:B------:R-:W-:-:S07]  /*5a30*/  MOV R42, RZ ;  /* 0x000000ff002a7202 */ /* 0x000fce0000000f00 */
.L_x_230:
[----:B------:R-:W-:Y:S02]  /*5a40*/  ISETP.GT.AND P0, PT, R42, 0x5, PT ;  /* 0x000000052a00780c */ /* 0x000fe40003f04270 */
        /* <DEDUP_REMOVED lines=8> */
[----:B0-----:R-:W-:Y:S02]  /*5ad0*/  MOV R31, R37 ;  /* 0x00000025001f7202 */ /* 0x001fe40000000f00 */
        /* <DEDUP_REMOVED lines=18> */
.L_x_168:
[----:B------:R4:W5:Y:S04]  /*5c00*/  LD.E R19, desc[UR4][R28.64] ;  /* 0x000000041c137980 */ /* 0x000968000c101900 */
[----:B------:R4:W5:Y:S04]  /*5c10*/  LD.E R18, desc[UR4][R28.64+0x4] ;  /* 0x000004041c127980 */ /* 0x000968000c101900 */
[----:B------:R4:W5:Y:S04]  /*5c20*/  LD.E R20, desc[UR4][R28.64+0x8] ;  /* 0x000008041c147980 */ /* 0x000968000c101900 */
[----:B------:R4:W5:Y:S04]  /*5c30*/  LD.E R21, desc[UR4][R28.64+0xc] ;  /* 0x00000c041c157980 */ /* 0x000968000c101900 */
[----:B------:R4:W5:Y:S04]  /*5c40*/  LD.E R22, desc[UR4][R28.64+0x10] ;  /* 0x000010041c167980 */ /* 0x000968000c101900 */
[----:B------:R4:W5:Y:S04]  /*5c50*/  LD.E R23, desc[UR4][R28.64+0x14] ;  /* 0x000014041c177980 */ /* 0x000968000c101900 */
[----:B0-----:R4:W5:Y:S04]  /*5c60*/  LD.E R30, desc[UR4][R28.64+0x18] ;  /* 0x000018041c1e7980 */ /* 0x001968000c101900 */
[----:B------:R4:W5:Y:S04]  /*5c70*/  LD.E R31, desc[UR4][R28.64+0x1c] ;  /* 0x00001c041c1f7980 */ /* 0x000968000c101900 */
[----:B------:R4:W5:Y:S01]  /*5c80*/  LD.E R43, desc[UR4][R28.64+0x20] ;  /* 0x000020041c2b7980 */ /* 0x000962000c101900 */
[----:B------:R-:W-:Y:S05]  /*5c90*/  BRA `(.L_x_169) ;  /* 0x0000000400947947 */ /* 0x000fea0003800000 */
.L_x_167:
        /* <DEDUP_REMOVED lines=27> */
[----:B0-----:R-:W-:Y:S06]  /*5e50*/  BRA `(.L_x_169) ;  /* 0x0000000400247947 */ /* 0x001fec0003800000 */
.L_x_166:
[----:B------:R-:W-:-:S13]  /*5e60*/  ISETP.GT.AND P0, PT, R42, 0x8, PT ;  /* 0x000000082a00780c */ /* 0x000fda0003f04270 */
[----:B------:R-:W-:Y:S05]  /*5e70*/  @P0 BRA `(.L_x_170) ;  /* 0x0000000000900947 */ /* 0x000fea0003800000 */
[----:B------:R-:W-:-:S04]  /*5e80*/  MOV R3, 0xfffffffa ;  /* 0xfffffffa00037802 */ /* 0x000fc80000000f00 */
[----:B------:R-:W-:-:S04]  /*5e90*/  VIADDMNMX.U32 R2, R42, R3, 0x2, PT ;  /* 0x000000022a027446 */ /* 0x000fc80003800003 */
[----:B------:R-:W-:-:S04]  /*5ea0*/  SHF.L.U32 R4, R2, 0x2, RZ ;  /* 0x0000000202047819 */ /* 0x000fc800000006ff */
[----:B------:R-:W1:Y:S02]  /*5eb0*/  LDC R2, c[0x2][R4] ;  /* 0x0080000004027b82 */ /* 0x000e640000000800 */
[----:B-1----:R-:W-:-:S04]  /*5ec0*/  SHF.R.S32.HI R3, RZ, 0x1f, R2 ;  /* 0x0000001fff037819 */ /* 0x002fc80000011402 */
.L_x_347:
[----:B------:R-:W-:Y:S05]  /*5ed0*/  BRX R2 -0x5ee0                                                                             (*"BRANCH_TARGETS .L_x_348,.L_x_349,.L_x_350"*) ;  /* 0xffffffa002487949 */ /* 0x000fea000383ffff */
.L_x_349:
[----:B------:R2:W5:Y:S04]  /*5ee0*/  LD.E R19, desc[UR4][R28.64+0xc] ;  /* 0x00000c041c137980 */ /* 0x000568000c101900 */
[----:B------:R2:W5:Y:S04]  /*5ef0*/  LD.E R18, desc[UR4][R28.64+0x10] ;  /* 0x000010041c127980 */ /* 0x000568000c101900 */
[----:B------:R2:W5:Y:S01]  /*5f00*/  LD.E R20, desc[UR4][R28.64+0x14] ;  /* 0x000014041c147980 */ /* 0x000562000c101900 */
[----:B------:R-:W-:Y:S02]  /*5f10*/  MOV R43, R35 ;  /* 0x00000023002b7202 */ /* 0x000fe40000000f00 */
[----:B0-----:R-:W-:-:S02]  /*5f20*/  MOV R31, R34 ;  /* 0x00000022001f7202 */ /* 0x001fc40000000f00 */
[----:B------:R-:W-:Y:S02]  /*5f30*/  MOV R30, R26 ;  /* 0x0000001a001e7202 */ /* 0x000fe40000000f00 */
[----:B------:R-:W-:Y:S02]  /*5f40*/  MOV R23, R38 ;  /* 0x0000002600177202 */ /* 0x000fe40000000f00 */
[----:B------:R-:W-:Y:S02]  /*5f50*/  MOV R22, R37 ;  /* 0x0000002500167202 */ /* 0x000fe40000000f00 */
[----:B------:R-:W-:Y:S01]  /*5f60*/  MOV R21, R36 ;  /* 0x0000002400157202 */ /* 0x000fe20000000f00 */
[----:B--2---:R-:W-:Y:S06]  /*5f70*/  BRA `(.L_x_169) ;  /* 0x0000000000dc7947 */ /* 0x004fec0003800000 */
.L_x_348:
[----:B------:R2:W5:Y:S04]  /*5f80*/  LD.E R19, desc[UR4][R28.64+0xc] ;  /* 0x00000c041c137980 */ /* 0x000568000c101900 */
[----:B------:R2:W5:Y:S04]  /*5f90*/  LD.E R18, desc[UR4][R28.64+0x10] ;  /* 0x000010041c127980 */ /* 0x000568000c101900 */
[----:B------:R2:W5:Y:S04]  /*5fa0*/  LD.E R20, desc[UR4][R28.64+0x14] ;  /* 0x000014041c147980 */ /* 0x000568000c101900 */
[----:B------:R2:W5:Y:S04]  /*5fb0*/  LD.E R21, desc[UR4][R28.64+0x18] ;  /* 0x000018041c157980 */ /* 0x000568000c101900 */
[----:B------:R2:W5:Y:S04]  /*5fc0*/  LD.E R22, desc[UR4][R28.64+0x1c] ;  /* 0x00001c041c167980 */ /* 0x000568000c101900 */
[----:B------:R2:W5:Y:S01]  /*5fd0*/  LD.E R23, desc[UR4][R28.64+0x20] ;  /* 0x000020041c177980 */ /* 0x000562000c101900 */
[----:B------:R-:W-:-:S02]  /*5fe0*/  MOV R43, R38 ;  /* 0x00000026002b7202 */ /* 0x000fc40000000f00 */
[----:B0-----:R-:W-:Y:S02]  /*5ff0*/  MOV R31, R37 ;  /* 0x00000025001f7202 */ /* 0x001fe40000000f00 */
[----:B------:R-:W-:Y:S01]  /*6000*/  MOV R30, R36 ;  /* 0x00000024001e7202 */ /* 0x000fe20000000f00 */
[----:B------:R-:W-:Y:S06]  /*6010*/  BRA `(.L_x_169) ;  /* 0x0000000000b47947 */ /* 0x000fec0003800000 */
.L_x_350:
        /* <DEDUP_REMOVED lines=10> */
.L_x_170:
[----:B------:R-:W-:-:S04]  /*60c0*/  MOV R3, 0xfffffff7 ;  /* 0xfffffff700037802 */ /* 0x000fc80000000f00 */
[----:B------:R-:W-:-:S04]  /*60d0*/  VIADDMNMX.U32 R2, R42, R3, 0x2, PT ;  /* 0x000000022a027446 */ /* 0x000fc80003800003 */
[----:B------:R-:W-:-:S04]  /*60e0*/  SHF.L.U32 R4, R2, 0x2, RZ ;  /* 0x0000000202047819 */ /* 0x000fc800000006ff */
[----:B------:R-:W1:Y:S02]  /*60f0*/  LDC R2, c[0x2][R4+0xc] ;  /* 0x0080030004027b82 */ /* 0x000e640000000800 */
[----:B-1----:R-:W-:-:S04]  /*6100*/  SHF.R.S32.HI R3, RZ, 0x1f, R2 ;  /* 0x0000001fff037819 */ /* 0x002fc80000011402 */
.L_x_351:
[----:B------:R-:W-:Y:S05]  /*6110*/  BRX R2 -0x6120                                                                             (*"BRANCH_TARGETS .L_x_352,.L_x_353,.L_x_354"*) ;  /* 0xffffff9c02b87949 */ /* 0x000fea000383ffff */
.L_x_353:
        /* <DEDUP_REMOVED lines=10> */
.L_x_352:
        /* <DEDUP_REMOVED lines=9> */
[----:B-1----:R-:W-:Y:S06]  /*6250*/  BRA `(.L_x_169) ;  /* 0x0000000000247947 */ /* 0x002fec0003800000 */
.L_x_354:
        /* <DEDUP_REMOVED lines=8> */
[----:B-1----:R-:W-:-:S07]  /*62e0*/  MOV R21, R25 ;  /* 0x0000001900157202 */ /* 0x002fce0000000f00 */
.L_x_169:
[C---:B-----5:R-:W-:Y:S01]  /*62f0*/  FADD R12, -R20.reuse, R43 ;  /* 0x0000002b140c7221 */ /* 0x060fe20000000100 */
[C---:B------:R-:W-:Y:S01]  /*6300*/  FADD R16, -R19.reuse, R21 ;  /* 0x0000001513107221 */ /* 0x040fe20000000100 */
[----:B------:R-:W-:Y:S01]  /*6310*/  FADD R15, -R20, R23 ;  /* 0x00000017140f7221 */ /* 0x000fe20000000100 */
[----:B------:R-:W-:Y:S01]  /*6320*/  FADD R13, -R18, R31 ;  /* 0x0000001f120d7221 */ /* 0x000fe20000000100 */
[----:B------:R-:W-:Y:S01]  /*6330*/  FADD R14, -R19, R30 ;  /* 0x0000001e130e7221 */ /* 0x000fe20000000100 */
[----:B------:R-:W-:Y:S01]  /*6340*/  FMUL R2, R16, R12 ;  /* 0x0000000c10027220 */ /* 0x000fe20000400000 */
        /* <DEDUP_REMOVED lines=14> */
[----:B------:R-:W-:Y:S02]  /*6430*/  MOV R3, R4 ;  /* 0x0000000400037202 */ /* 0x000fe40000000f00 */
[----:B------:R-:W-:-:S07]  /*6440*/  MOV R4, 0x6460 ;  /* 0x0000646000047802 */ /* 0x000fce0000000f00 */
[----:B-1234-:R-:W-:Y:S05]  /*6450*/  CALL.REL.NOINC `($__internal_0_$__cuda_sm20_sqrt_rn_f32_slowpath) ;  /* 0x0000003400747944 */ /* 0x01efea0003c00000 */
[----:B------:R-:W-:Y:S01]  /*6460*/  MOV R47, R52 ;  /* 0x00000034002f7202 */ /* 0x000fe20000000f00 */
[----:B------:R-:W-:Y:S06]  /*6470*/  BRA `(.L_x_173) ;  /* 0x0000000000107947 */ /* 0x000fec0003800000 */
.L_x_172:
[----:B------:R-:W-:Y:S01]  /*6480*/  FMUL.FTZ R47, R4, R3 ;  /* 0x00000003042f7220 */ /* 0x000fe20000410000 */
[----:B------:R-:W-:-:S03]  /*6490*/  FMUL.FTZ R3, R3, 0.5 ;  /* 0x3f00000003037820 */ /* 0x000fc60000410000 */
[----:B------:R-:W-:-:S04]  /*64a0*/  FFMA R4, -R47, R47, R4 ;  /* 0x0000002f2f047223 */ /* 0x000fc80000000104 */
[----:B------:R-:W-:-:S07]  /*64b0*/  FFMA R47, R4, R3, R47 ;  /* 0x00000003042f7223 */ /* 0x000fce000000002f */
.L_x_173:
[----:B------:R-:W-:Y:S05]  /*64c0*/  BSYNC.RECONVERGENT B1 ;  /* 0x0000000000017941 */ /* 0x000fea0003800200 */
.L_x_171:
[----:B------:R-:W-:Y:S01]  /*64d0*/  FSETP.GEU.AND P0, PT, R47, 9.9999999747524270788e-07, PT ;  /* 0x358637bd2f00780b */ /* 0x000fe20003f0e000 */
[----:B------:R-:W-:Y:S01]  /*64e0*/  BSSY.RECONVERGENT B4, `(.L_x_174) ;  /* 0x0000031000047945 */ /* 0x000fe20003800200 */
[----:B------:R-:W-:Y:S01]  /*64f0*/  HFMA2 R46, -RZ, RZ, 0, 0 ;  /* 0x00000000ff2e7431 */ /* 0x000fe200000001ff */
[----:B------:R-:W-:-:S10]  /*6500*/  CS2R R44, SRZ ;  /* 0x00000000002c7805 */ /* 0x000fd4000001ff00 */
[----:B------:R-:W-:Y:S05]  /*6510*/  @!P0 BRA `(.L_x_175) ;  /* 0x0000000000b48947 */ /* 0x000fea0003800000 */
[----:B------:R-:W0:Y:S01]  /*6520*/  MUFU.RCP R4, R47 ;  /* 0x0000002f00047308 */ /* 0x000e220000001000 */
[----:B------:R-:W-:Y:S07]  /*6530*/  BSSY.RECONVERGENT B5, `(.L_x_176) ;  /* 0x000000c000057945 */ /* 0x000fee0003800200 */
        /* <DEDUP_REMOVED lines=8> */
[----:B------:R-:W-:Y:S02]  /*65c0*/  MOV R3, R47 ;  /* 0x0000002f00037202 */ /* 0x000fe40000000f00 */
[----:B------:R-:W-:-:S07]  /*65d0*/  MOV R6, 0x65f0 ;  /* 0x000065f000067802 */ /* 0x000fce0000000f00 */
[----:B-1234-:R-:W-:Y:S05]  /*65e0*/  CALL.REL.NOINC `($__internal_1_$__cuda_sm3x_div_rn_noftz_f32_slowpath) ;  /* 0x0000003400687944 */ /* 0x01efea0003c00000 */
.L_x_177:
[----:B------:R-:W-:Y:S05]  /*65f0*/  BSYNC.RECONVERGENT B5 ;  /* 0x0000000000057941 */ /* 0x000fea0003800200 */
.L_x_176:
[----:B------:R-:W0:Y:S01]  /*6600*/  MUFU.RCP R4, R47 ;  /* 0x0000002f00047308 */ /* 0x000e220000001000 */
[----:B------:R-:W-:Y:S01]  /*6610*/  BSSY.RECONVERGENT B5, `(.L_x_178) ;  /* 0x000000e000057945 */ /* 0x000fe20003800200 */
[----:B------:R-:W-:-:S06]  /*6620*/  MOV R46, R3 ;  /* 0x00000003002e7202 */ /* 0x000fcc0000000f00 */
        /* <DEDUP_REMOVED lines=11> */
[----:B------:R-:W-:-:S07]  /*66e0*/  MOV R45, R3 ;  /* 0x00000003002d7202 */ /* 0x000fce0000000f00 */
.L_x_179:
[----:B------:R-:W-:Y:S05]  /*66f0*/  BSYNC.RECONVERGENT B5 ;  /* 0x0000000000057941 */ /* 0x000fea0003800200 */
.L_x_178:
        /* <DEDUP_REMOVED lines=13> */
.L_x_181:
[----:B------:R-:W-:Y:S05]  /*67d0*/  BSYNC.RECONVERGENT B5 ;  /* 0x0000000000057941 */ /* 0x000fea0003800200 */
.L_x_180:
[----:B------:R-:W-:-:S07]  /*67e0*/  MOV R44, R3 ;  /* 0x00000003002c7202 */ /* 0x000fce0000000f00 */
.L_x_175:
[----:B------:R-:W-:Y:S05]  /*67f0*/  BSYNC.RECONVERGENT B4 ;  /* 0x0000000000047941 */ /* 0x000fea0003800200 */
.L_x_174:
[-C--:B------:R-:W-:Y:S01]  /*6800*/  FMUL R11, R17, R13.reuse ;  /* 0x0000000d110b7220 */ /* 0x080fe20000400000 */
[----:B------:R-:W-:Y:S01]  /*6810*/  FMUL R47, R13, R13 ;  /* 0x0000000d0d2f7220 */ /* 0x000fe20000400000 */
[----:B------:R-:W-:Y:S01]  /*6820*/  FMUL R3, R17, R17 ;  /* 0x0000001111037220 */ /* 0x000fe20000400000 */
[----:B------:R-:W-:Y:S01]  /*6830*/  BSSY.RECONVERGENT B4, `(.L_x_182) ;  /* 0x000003a000047945 */ /* 0x000fe20003800200 */
[-C--:B------:R-:W-:Y:S01]  /*6840*/  FFMA R2, R16, R14.reuse, R11 ;  /* 0x0000000e10027223 */ /* 0x080fe2000000000b */
[----:B------:R-:W-:Y:S01]  /*6850*/  FFMA R11, R14, R14, R47 ;  /* 0x0000000e0e0b7223 */ /* 0x000fe2000000002f */
[----:B------:R-:W-:Y:S01]  /*6860*/  FFMA R48, R16, R16, R3 ;  /* 0x0000001010307223 */ /* 0x000fe20000000003 */
[----:B------:R-:W-:Y:S01]  /*6870*/  PLOP3.LUT P0, PT, PT, PT, PT, 0x80, 0x8 ;  /* 0x000000000008781c */ /* 0x000fe20003f0f070 */
[CC--:B------:R-:W-:Y:S01]  /*6880*/  FFMA R47, R15.reuse, R12.reuse, R2 ;  /* 0x0000000c0f2f7223 */ /* 0x0c0fe20000000002 */
[----:B------:R-:W-:Y:S01]  /*6890*/  FFMA R53, R12, R12, R11 ;  /* 0x0000000c0c357223 */ /* 0x000fe2000000000b */
[----:B------:R-:W-:Y:S01]  /*68a0*/  FFMA R48, R15, R15, R48 ;  /* 0x0000000f0f307223 */ /* 0x000fe20000000030 */
[----:B------:R-:W-:Y:S01]  /*68b0*/  FADD R2, R9, -R18 ;  /* 0x8000001209027221 */ /* 0x000fe20000000000 */
[----:B------:R-:W-:Y:S01]  /*68c0*/  FMUL R51, R47, R47 ;  /* 0x0000002f2f337220 */ /* 0x000fe20000400000 */
[----:B------:R-:W-:-:S02]  /*68d0*/  FADD R11, R8, -R19 ;  /* 0x80000013080b7221 */ /* 0x000fc40000000000 */
[-C--:B------:R-:W-:Y:S01]  /*68e0*/  FMUL R13, R13, R2.reuse ;  /* 0x000000020d0d7220 */ /* 0x080fe20000400000 */
[----:B------:R-:W-:Y:S01]  /*68f0*/  FFMA R51, R48, R53, -R51 ;  /* 0x0000003530337223 */ /* 0x000fe20000000833 */
[----:B------:R-:W-:Y:S02]  /*6900*/  FMUL R3, R17, R2 ;  /* 0x0000000211037220 */ /* 0x000fe40000400000 */
[-C--:B------:R-:W-:Y:S01]  /*6910*/  FFMA R49, R14, R11.reuse, R13 ;  /* 0x0000000b0e317223 */ /* 0x080fe2000000000d */
[----:B------:R-:W-:Y:S01]  /*6920*/  FADD R13, R10, -R20 ;  /* 0x800000140a0d7221 */ /* 0x000fe20000000000 */
[----:B------:R-:W-:Y:S01]  /*6930*/  FSETP.GEU.AND P1, PT, |R51|, 9.9999999747524270788e-07, PT ;  /* 0x358637bd3300780b */ /* 0x000fe20003f2e200 */
[----:B------:R-:W-:Y:S02]  /*6940*/  FFMA R4, R16, R11, R3 ;  /* 0x0000000b10047223 */ /* 0x000fe40000000003 */
[-C--:B------:R-:W-:Y:S02]  /*6950*/  FFMA R12, R12, R13.reuse, R49 ;  /* 0x0000000d0c0c7223 */ /* 0x080fe40000000031 */
[----:B------:R-:W-:-:S08]  /*6960*/  FFMA R57, R15, R13, R4 ;  /* 0x0000000d0f397223 */ /* 0x000fd00000000004 */
[----:B------:R-:W-:Y:S05]  /*6970*/  @!P1 BRA `(.L_x_183) ;  /* 0x0000000000949947 */ /* 0x000fea0003800000 */
        /* <DEDUP_REMOVED lines=15> */
.L_x_185:
[----:B------:R-:W-:Y:S05]  /*6a70*/  BSYNC.RECONVERGENT B5 ;  /* 0x0000000000057941 */ /* 0x000fea0003800200 */
.L_x_184:
        /* <DEDUP_REMOVED lines=15> */
.L_x_187:
[----:B------:R-:W-:Y:S05]  /*6b70*/  BSYNC.RECONVERGENT B5 ;  /* 0x0000000000057941 */ /* 0x000fea0003800200 */
.L_x_186:
[C---:B------:R-:W-:Y:S01]  /*6b80*/  FADD R4, -R14.reuse, 1 ;  /* 0x3f8000000e047421 */ /* 0x040fe20000000100 */
[----:B------:R-:W-:-:S03]  /*6b90*/  FSETP.GE.AND P0, PT, R14, -9.9999999747524270788e-07, PT ;  /* 0xb58637bd0e00780b */ /* 0x000fc60003f06000 */
[----:B------:R-:W-:-:S05]  /*6ba0*/  FADD R4, R4, -R3 ;  /* 0x8000000304047221 */ /* 0x000fca0000000000 */
[----:B------:R-:W-:-:S04]  /*6bb0*/  FSETP.LTU.OR P0, PT, R4, -9.9999999747524270788e-07, !P0 ;  /* 0xb58637bd0400780b */ /* 0x000fc80004709400 */
[----:B------:R-:W-:-:S13]  /*6bc0*/  FSETP.LTU.OR P0, PT, R3, -9.9999999747524270788e-07, P0 ;  /* 0xb58637bd0300780b */ /* 0x000fda0000709400 */
.L_x_183:
[----:B------:R-:W-:Y:S05]  /*6bd0*/  BSYNC.RECONVERGENT B4 ;  /* 0x0000000000047941 */ /* 0x000fea0003800200 */
.L_x_182:
[----:B------:R-:W-:Y:S01]  /*6be0*/  FMUL R4, R2, R45 ;  /* 0x0000002d02047220 */ /* 0x000fe20000400000 */
[----:B------:R-:W-:Y:S03]  /*6bf0*/  BSSY.RECONVERGENT B4, `(.L_x_188) ;  /* 0x000010c000047945 */ /* 0x000fe60003800200 */
[----:B------:R-:W-:-:S04]  /*6c00*/  FFMA R4, R11, R46, R4 ;  /* 0x0000002e0b047223 */ /* 0x000fc80000000004 */
[----:B------:R-:W-:-:S05]  /*6c10*/  FFMA R4, R13, R44, R4 ;  /* 0x0000002c0d047223 */ /* 0x000fca0000000004 */
[----:B------:R-:W-:Y:S01]  /*6c20*/  @!P0 FMNMX R5, |R4|, R5, PT ;  /* 0x0000000504058209 */ /* 0x000fe20003800200 */
[----:B------:R-:W-:Y:S06]  /*6c30*/  @!P0 BRA `(.L_x_189) ;  /* 0x00000010001c8947 */ /* 0x000fec0003800000 */
[----:B------:R-:W0:Y:S01]  /*6c40*/  MUFU.RCP R3, R48 ;  /* 0x0000003000037308 */ /* 0x000e220000001000 */
[----:B------:R-:W-:Y:S07]  /*6c50*/  BSSY.RECONVERGENT B5, `(.L_x_190) ;  /* 0x000000c000057945 */ /* 0x000fee0003800200 */
        /* <DEDUP_REMOVED lines=11> */
.L_x_191:
[----:B------:R-:W-:Y:S05]  /*6d10*/  BSYNC.RECONVERGENT B5 ;  /* 0x0000000000057941 */ /* 0x000fea0003800200 */
.L_x_190:
        /* <DEDUP_REMOVED lines=22> */
.L_x_195:
[----:B------:R-:W-:Y:S01]  /*6e80*/  FMUL.FTZ R52, R3, R4 ;  /* 0x0000000403347220 */ /* 0x000fe20000410000 */
[----:B------:R-:W-:-:S03]  /*6e90*/  FMUL.FTZ R4, R4, 0.5 ;  /* 0x3f00000004047820 */ /* 0x000fc60000410000 */
[----:B------:R-:W-:-:S04]  /*6ea0*/  FFMA R3, -R52, R52, R3 ;  /* 0x0000003434037223 */ /* 0x000fc80000000103 */
[----:B------:R-:W-:-:S07]  /*6eb0*/  FFMA R52, R3, R4, R52 ;  /* 0x0000000403347223 */ /* 0x000fce0000000034 */
.L_x_196:
[----:B------:R-:W-:Y:S05]  /*6ec0*/  BSYNC.RECONVERGENT B2 ;  /* 0x0000000000027941 */ /* 0x000fea0003800200 */
.L_x_194:
[----:B------:R-:W-:Y:S01]  /*6ed0*/  FMNMX R0, R52, R0, PT ;  /* 0x0000000034007209 */ /* 0x000fe20003800000 */
[----:B------:R-:W-:Y:S06]  /*6ee0*/  BRA `(.L_x_197) ;  /* 0x0000000000987947 */ /* 0x000fec0003800000 */
.L_x_193:
        /* <DEDUP_REMOVED lines=13> */
.L_x_199:
[----:B------:R-:W-:Y:S01]  /*6fc0*/  FMUL.FTZ R5, R4, R3 ;  /* 0x0000000304057220 */ /* 0x000fe20000410000 */
[----:B------:R-:W-:-:S03]  /*6fd0*/  FMUL.FTZ R3, R3, 0.5 ;  /* 0x3f00000003037820 */ /* 0x000fc60000410000 */
[----:B------:R-:W-:-:S04]  /*6fe0*/  FFMA R4, -R5, R5, R4 ;  /* 0x0000000505047223 */ /* 0x000fc80000000104 */
[----:B------:R-:W-:-:S07]  /*6ff0*/  FFMA R5, R4, R3, R5 ;  /* 0x0000000304057223 */ /* 0x000fce0000000005 */
.L_x_200:
[----:B------:R-:W-:Y:S05]  /*7000*/  BSYNC.RECONVERGENT B2 ;  /* 0x0000000000027941 */ /* 0x000fea0003800200 */
.L_x_198:
        /* <DEDUP_REMOVED lines=14> */
.L_x_202:
[----:B------:R-:W-:Y:S01]  /*70f0*/  FMUL.FTZ R52, R3, R4 ;  /* 0x0000000403347220 */ /* 0x000fe20000410000 */
[----:B------:R-:W-:-:S03]  /*7100*/  FMUL.FTZ R4, R4, 0.5 ;  /* 0x3f00000004047820 */ /* 0x000fc60000410000 */
[----:B------:R-:W-:-:S04]  /*7110*/  FFMA R3, -R52, R52, R3 ;  /* 0x0000003434037223 */ /* 0x000fc80000000103 */
[----:B------:R-:W-:-:S07]  /*7120*/  FFMA R52, R3, R4, R52 ;  /* 0x0000000403347223 */ /* 0x000fce0000000034 */
.L_x_203:
[----:B------:R-:W-:Y:S05]  /*7130*/  BSYNC.RECONVERGENT B2 ;  /* 0x0000000000027941 */ /* 0x000fea0003800200 */
.L_x_201:
[----:B------:R-:W-:-:S07]  /*7140*/  FMNMX3 R0, R5, R52, R0, PT ;  /* 0x0000003405007276 */ /* 0x000fce0003800000 */
.L_x_197:
[----:B------:R-:W-:Y:S05]  /*7150*/  BSYNC.RECONVERGENT B1 ;  /* 0x0000000000017941 */ /* 0x000fea0003800200 */
.L_x_192:
        /* <DEDUP_REMOVED lines=24> */
.L_x_205:
[----:B------:R-:W-:Y:S05]  /*72e0*/  BSYNC.RECONVERGENT B5 ;  /* 0x0000000000057941 */ /* 0x000fea0003800200 */
.L_x_204:
        /* <DEDUP_REMOVED lines=17> */
.L_x_209:
[----:B------:R-:W-:Y:S01]  /*7400*/  FMUL.FTZ R5, R14, R3 ;  /* 0x000000030e057220 */ /* 0x000fe20000410000 */
[----:B------:R-:W-:-:S03]  /*7410*/  FMUL.FTZ R3, R3, 0.5 ;  /* 0x3f00000003037820 */ /* 0x000fc60000410000 */
[----:B------:R-:W-:-:S04]  /*7420*/  FFMA R4, -R5, R5, R14 ;  /* 0x0000000505047223 */ /* 0x000fc8000000010e */
[----:B------:R-:W-:-:S07]  /*7430*/  FFMA R5, R4, R3, R5 ;  /* 0x0000000304057223 */ /* 0x000fce0000000005 */
.L_x_210:
[----:B------:R-:W-:Y:S05]  /*7440*/  BSYNC.RECONVERGENT B2 ;  /* 0x0000000000027941 */ /* 0x000fea0003800200 */
.L_x_208:
        /* <DEDUP_REMOVED lines=14> */
.L_x_212:
[----:B------:R-:W-:Y:S01]  /*7530*/  FMUL.FTZ R52, R3, R4 ;  /* 0x0000000403347220 */ /* 0x000fe20000410000 */
[----:B------:R-:W-:-:S03]  /*7540*/  FMUL.FTZ R4, R4, 0.5 ;  /* 0x3f00000004047820 */ /* 0x000fc60000410000 */
[----:B------:R-:W-:-:S04]  /*7550*/  FFMA R3, -R52, R52, R3 ;  /* 0x0000003434037223 */ /* 0x000fc80000000103 */
[----:B------:R-:W-:-:S07]  /*7560*/  FFMA R52, R3, R4, R52 ;  /* 0x0000000403347223 */ /* 0x000fce0000000034 */
.L_x_213:
[----:B------:R-:W-:Y:S05]  /*7570*/  BSYNC.RECONVERGENT B2 ;  /* 0x0000000000027941 */ /* 0x000fea0003800200 */
.L_x_211:
[----:B------:R-:W-:Y:S01]  /*7580*/  FMNMX3 R0, R5, R52, R0, PT ;  /* 0x0000003405007276 */ /* 0x000fe20003800000 */
[----:B------:R-:W-:Y:S06]  /*7590*/  BRA `(.L_x_214) ;  /* 0x0000000000607947 */ /* 0x000fec0003800000 */
.L_x_207:
        /* <DEDUP_REMOVED lines=18> */
.L_x_216:
[----:B------:R-:W-:Y:S01]  /*76c0*/  FMUL.FTZ R52, R3, R4 ;  /* 0x0000000403347220 */ /* 0x000fe20000410000 */
[----:B------:R-:W-:-:S03]  /*76d0*/  FMUL.FTZ R4, R4, 0.5 ;  /* 0x3f00000004047820 */ /* 0x000fc60000410000 */
[----:B------:R-:W-:-:S04]  /*76e0*/  FFMA R3, -R52, R52, R3 ;  /* 0x0000003434037223 */ /* 0x000fc80000000103 */
[----:B------:R-:W-:-:S07]  /*76f0*/  FFMA R52, R3, R4, R52 ;  /* 0x0000000403347223 */ /* 0x000fce0000000034 */
.L_x_217:
[----:B------:R-:W-:Y:S05]  /*7700*/  BSYNC.RECONVERGENT B2 ;  /* 0x0000000000027941 */ /* 0x000fea0003800200 */
.L_x_215:
[----:B------:R-:W-:-:S07]  /*7710*/  FMNMX R0, R52, R0, PT ;  /* 0x0000000034007209 */ /* 0x000fce0003800000 */
.L_x_214:
[----:B------:R-:W-:Y:S05]  /*7720*/  BSYNC.RECONVERGENT B1 ;  /* 0x0000000000017941 */ /* 0x000fea0003800200 */
.L_x_206:
[----:B------:R-:W-:Y:S01]  /*7730*/  FADD R12, R18, -R31 ;  /* 0x8000001f120c7221 */ /* 0x000fe20000000000 */
[--C-:B------:R-:W-:Y:S01]  /*7740*/  FADD R5, R19, -R30.reuse ;  /* 0x8000001e13057221 */ /* 0x100fe20000000000 */
[----:B------:R-:W-:Y:S01]  /*7750*/  FADD R18, R20, -R43 ;  /* 0x8000002b14127221 */ /* 0x000fe20000000000 */
[----:B------:R-:W-:Y:S01]  /*7760*/  FADD R15, R9, -R31 ;  /* 0x8000001f090f7221 */ /* 0x000fe20000000000 */
[----:B------:R-:W-:Y:S01]  /*7770*/  FMUL R4, R12, R12 ;  /* 0x0000000c0c047220 */ /* 0x000fe20000400000 */
[----:B------:R-:W-:Y:S01]  /*7780*/  FADD R16, R8, -R30 ;  /* 0x8000001e08107221 */ /* 0x000fe20000000000 */
[----:B------:R-:W-:Y:S01]  /*7790*/  FADD R14, R10, -R43 ;  /* 0x8000002b0a0e7221 */ /* 0x000fe20000000000 */
[----:B------:R-:W-:Y:S01]  /*77a0*/  BSSY.RECONVERGENT B5, `(.L_x_218) ;  /* 0x0000011000057945 */ /* 0x000fe20003800200 */
[----:B------:R-:W-:Y:S01]  /*77b0*/  FFMA R3, R5, R5, R4 ;  /* 0x0000000505037223 */ /* 0x000fe20000000004 */
[----:B------:R-:W-:-:S03]  /*77c0*/  FMUL R4, R12, R15 ;  /* 0x0000000f0c047220 */ /* 0x000fc60000400000 */
        /* <DEDUP_REMOVED lines=14> */
.L_x_219:
[----:B------:R-:W-:Y:S05]  /*78b0*/  BSYNC.RECONVERGENT B5 ;  /* 0x0000000000057941 */ /* 0x000fea0003800200 */
.L_x_218:
        /* <DEDUP_REMOVED lines=16> */
.L_x_222:
[----:B------:R-:W-:Y:S01]  /*79c0*/  FMUL.FTZ R5, R4, R3 ;  /* 0x0000000304057220 */ /* 0x000fe20000410000 */
[----:B------:R-:W-:-:S03]  /*79d0*/  FMUL.FTZ R3, R3, 0.5 ;  /* 0x3f00000003037820 */ /* 0x000fc60000410000 */
[----:B------:R-:W-:-:S04]  /*79e0*/  FFMA R4, -R5, R5, R4 ;  /* 0x0000000505047223 */ /* 0x000fc80000000104 */
[----:B------:R-:W-:-:S07]  /*79f0*/  FFMA R5, R4, R3, R5 ;  /* 0x0000000304057223 */ /* 0x000fce0000000005 */
.L_x_223:
[----:B------:R-:W-:Y:S05]  /*7a00*/  BSYNC.RECONVERGENT B1 ;  /* 0x0000000000017941 */ /* 0x000fea0003800200 */
.L_x_221:
        /* <DEDUP_REMOVED lines=11> */
.L_x_225:
[----:B------:R-:W-:Y:S01]  /*7ac0*/  FMUL.FTZ R52, R3, R2 ;  /* 0x0000000203347220 */ /* 0x000fe20000410000 */
[----:B------:R-:W-:-:S03]  /*7ad0*/  FMUL.FTZ R2, R2, 0.5 ;  /* 0x3f00000002027820 */ /* 0x000fc60000410000 */
[----:B------:R-:W-:-:S04]  /*7ae0*/  FFMA R3, -R52, R52, R3 ;  /* 0x0000003434037223 */ /* 0x000fc80000000103 */
[----:B------:R-:W-:-:S07]  /*7af0*/  FFMA R52, R3, R2, R52 ;  /* 0x0000000203347223 */ /* 0x000fce0000000034 */
.L_x_226:
[----:B------:R-:W-:Y:S05]  /*7b00*/  BSYNC.RECONVERGENT B1 ;  /* 0x0000000000017941 */ /* 0x000fea0003800200 */
.L_x_224:
[----:B------:R-:W-:Y:S01]  /*7b10*/  FMNMX3 R5, R5, R52, R0, PT ;  /* 0x0000003405057276 */ /* 0x000fe20003800000 */
[----:B------:R-:W-:Y:S06]  /*7b20*/  BRA `(.L_x_189) ;  /* 0x0000000000607947 */ /* 0x000fec0003800000 */
.L_x_220:
        /* <DEDUP_REMOVED lines=18> */
.L_x_228:
[----:B------:R-:W-:Y:S01]  /*7c50*/  FMUL.FTZ R52, R3, R2 ;  /* 0x0000000203347220 */ /* 0x000fe20000410000 */
[----:B------:R-:W-:-:S03]  /*7c60*/  FMUL.FTZ R2, R2, 0.5 ;  /* 0x3f00000002027820 */ /* 0x000fc60000410000 */
[----:B------:R-:W-:-:S04]  /*7c70*/  FFMA R3, -R52, R52, R3 ;  /* 0x0000003434037223 */ /* 0x000fc80000000103 */
[----:B------:R-:W-:-:S07]  /*7c80*/  FFMA R52, R3, R2, R52 ;  /* 0x0000000203347223 */ /* 0x000fce0000000034 */
.L_x_229:
[----:B------:R-:W-:Y:S05]  /*7c90*/  BSYNC.RECONVERGENT B1 ;  /* 0x0000000000017941 */ /* 0x000fea0003800200 */
.L_x_227:
[----:B------:R-:W-:-:S07]  /*7ca0*/  FMNMX R5, R52, R0, PT ;  /* 0x0000000034057209 */ /* 0x000fce0003800000 */
.L_x_189:
[----:B------:R-:W-:Y:S05]  /*7cb0*/  BSYNC.RECONVERGENT B4 ;  /* 0x0000000000047941 */ /* 0x000fea0003800200 */
.L_x_188:
[----:B------:R-:W-:-:S04]  /*7cc0*/  IADD3 R42, PT, PT, R42, 0x1, RZ ;  /* 0x000000012a2a7810 */ /* 0x000fc80007ffe0ff */
[----:B------:R-:W-:-:S13]  /*7cd0*/  ISETP.NE.AND P0, PT, R42, 0xc, PT ;  /* 0x0000000c2a00780c */ /* 0x000fda0003f05270 */
[----:B------:R-:W-:Y:S05]  /*7ce0*/  @P0 BRA `(.L_x_230) ;  /* 0xffffffdc00540947 */ /* 0x000fea000383ffff */
[----:B------:R-:W0:Y:S02]  /*7cf0*/  LDC.64 R2, c[0x0][0x390] ;  /* 0x0000e400ff027b82 */ /* 0x000e240000000a00 */
[----:B0-----:R-:W5:Y:S01]  /*7d00*/  LDG.E R2, desc[UR4][R2.64+0x18] ;  /* 0x0000180402027981 */ /* 0x001f62000c1e1900 */
[----:B------:R-:W-:Y:S02]  /*7d10*/  PLOP3.LUT P0, PT, PT, PT, PT, 0x80, 0x8 ;  /* 0x000000000008781c */ /* 0x000fe40003f0f070 */
[----:B-----5:R-:W-:-:S13]  /*7d20*/  FSETP.GEU.AND P1, PT, R5, R2, PT ;  /* 0x000000020500720b */ /* 0x020fda0003f2e000 */
[----:B------:R-:W-:Y:S05]  /*7d30*/  @P1 BRA `(.L_x_165) ;  /* 0x0000001800cc1947 */ /* 0x000fea0003800000 */
[----:B------:R-:W-:Y:S01]  /*7d40*/  HFMA2 R5, -RZ, RZ, 59.25, -74.3125 ;  /* 0x5368d4a5ff057431 */ /* 0x000fe200000001ff */
[----:B------:R-:W-:-:S13]  /*7d50*/  PLOP3.LUT P0, PT, PT, PT, PT, 0x80, 0x8 ;  /* 0x000000000008781c */ /* 0x000fda0003f0f070 */
.L_x_290:
[----:B------:R-:W5:Y:S04]  /*7d60*/  @P0 LD.E R25, desc[UR4][R28.64+0x18] ;  /* 0x000018041c190980 */ /* 0x000f68000c101900 */
[----:B------:R-:W2:Y:S04]  /*7d70*/  @P0 LD.E R23, desc[UR4][R28.64+0x20] ;  /* 0x000020041c170980 */ /* 0x000ea8000c101900 */
[----:B------:R-:W5:Y:S04]  /*7d80*/  LD.E R27, desc[UR4][R28.64+0xc] ;  /* 0x00000c041c1b7980 */ /* 0x000f68000c101900 */
[----:B------:R-:W3:Y:S04]  /*7d90*/  LD.E R22, desc[UR4][R28.64+0x14] ;  /* 0x000014041c167980 */ /* 0x000ee8000c101900 */
[----:B------:R-:W4:Y:S04]  /*7da0*/  @P0 LD.E R20, desc[UR4][R28.64+0x1c] ;  /* 0x00001c041c140980 */ /* 0x000f28000c101900 */
[----:B------:R-:W4:Y:S01]  /*7db0*/  LD.E R24, desc[UR4][R28.64+0x10] ;  /* 0x000010041c187980 */ /* 0x000f22000c101900 */
[----:B------:R-:W-:-:S02]  /*7dc0*/  @P0 MOV R21, R38 ;  /* 0x0000002600150202 */ /* 0x000fc40000000f00 */
[----:B------:R-:W-:Y:S02]  /*7dd0*/  @!P0 MOV R21, R35 ;  /* 0x0000002300158202 */ /* 0x000fe40000000f00 */
[----:B------:R-:W-:Y:S02]  /*7de0*/  @P0 MOV R18, R37 ;  /* 0x0000002500120202 */ /* 0x000fe40000000f00 */
[----:B------:R-:W-:Y:S02]  /*7df0*/  @P0 MOV R19, R36 ;  /* 0x0000002400130202 */ /* 0x000fe40000000f00 */
[----:B------:R-:W-:Y:S02]  /*7e00*/  @!P0 MOV R18, R34 ;  /* 0x0000002200128202 */ /* 0x000fe40000000f00 */
[----:B------:R-:W-:Y:S02]  /*7e10*/  @!P0 MOV R19, R26 ;  /* 0x0000001a00138202 */ /* 0x000fe40000000f00 */
[----:B------:R-:W-:Y:S01]  /*7e20*/  PLOP3.LUT P1, PT, P0, PT, PT, 0x80, 0x8 ;  /* 0x000000000008781c */ /* 0x000fe2000072f070 */
[----:B------:R-:W-:Y:S01]  /*7e30*/  BSSY.RECONVERGENT B1, `(.L_x_231) ;  /* 0x0000021000017945 */ /* 0x000fe20003800200 */
[----:B------:R-:W-:-:S02]  /*7e40*/  @!P0 MOV R25, R36 ;  /* 0x0000002400198202 */ /* 0x000fc40000000f00 */
[----:B------:R-:W-:-:S03]  /*7e50*/  @!P0 MOV R23, R38 ;  /* 0x0000002600178202 */ /* 0x000fc60000000f00 */
[--C-:B-----5:R-:W-:Y:S01]  /*7e60*/  FADD R16, R25, -R27.reuse ;  /* 0x8000001b19107221 */ /* 0x120fe20000000000 */
[--C-:B---3--:R-:W-:Y:S01]  /*7e70*/  FADD R12, R21, -R22.reuse ;  /* 0x80000016150c7221 */ /* 0x108fe20000000000 */
[----:B------:R-:W-:Y:S01]  /*7e80*/  FADD R14, R19, -R27 ;  /* 0x8000001b130e7221 */ /* 0x000fe20000000000 */
[----:B--2---:R-:W-:Y:S01]  /*7e90*/  FADD R15, R23, -R22 ;  /* 0x80000016170f7221 */ /* 0x004fe20000000000 */
[----:B------:R-:W-:Y:S01]  /*7ea0*/  @!P0 MOV R20, R37 ;  /* 0x0000002500148202 */ /* 0x000fe20000000f00 */
[----:B------:R-:W-:Y:S01]  /*7eb0*/  FMUL R0, R16, R12 ;  /* 0x0000000c10007220 */ /* 0x000fe20000400000 */
[----:B----4-:R-:W-:-:S03]  /*7ec0*/  FADD R13, R18, -R24 ;  /* 0x80000018120d7221 */ /* 0x010fc60000000000 */
[----:B------:R-:W-:Y:S01]  /*7ed0*/  FADD R17, R20, -R24 ;  /* 0x8000001814117221 */ /* 0x000fe20000000000 */
[CC--:B------:R-:W-:Y:S01]  /*7ee0*/  FFMA R11, R15.reuse, R14.reuse, -R0 ;  /* 0x0000000e0f0b7223 */ /* 0x0c0fe20000000800 */
[----:B------:R-:W-:Y:S02]  /*7ef0*/  FMUL R42, R15, R13 ;  /* 0x0000000d0f2a7220 */ /* 0x000fe40000400000 */
[----:B------:R-:W-:Y:S01]  /*7f00*/  FMUL R3, R17, R14 ;  /* 0x0000000e11037220 */ /* 0x000fe20000400000 */
[----:B------:R-:W-:Y:S01]  /*7f10*/  FMUL R31, R11, R11 ;  /* 0x0000000b0b1f7220 */ /* 0x000fe20000400000 */
[----:B------:R-:W-:Y:S02]  /*7f20*/  FFMA R42, R17, R12, -R42 ;  /* 0x0000000c112a7223 */ /* 0x000fe4000000082a */
[----:B------:R-:W-:Y:S02]  /*7f30*/  FFMA R2, R16, R13, -R3 ;  /* 0x0000000d10027223 */ /* 0x000fe40000000803 */
[----:B------:R-:W-:-:S04]  /*7f40*/  FFMA R31, R42, R42, R31 ;  /* 0x0000002a2a1f7223 */ /* 0x000fc8000000001f */
[----:B------:R-:W-:-:S05]  /*7f50*/  FFMA R4, R2, R2, R31 ;  /* 0x0000000202047223 */ /* 0x000fca000000001f */
[----:B------:R-:W-:Y:S01]  /*7f60*/  IADD3 R0, PT, PT, R4, -0xd000000, RZ ;  /* 0xf300000004007810 */ /* 0x000fe20007ffe0ff */
[----:B------:R0:W2:Y:S03]  /*7f70*/  MUFU.RSQ R3, R4 ;  /* 0x0000000400037308 */ /* 0x0000a60000001400 */
[----:B------:R-:W-:Y:S02]  /*7f80*/  ISETP.GT.U32.AND P0, PT, R0, 0x727fffff, PT ;  /* 0x727fffff0000780c */ /* 0x000fe40003f04070 */
[----:B------:R-:W-:-:S11]  /*7f90*/  MOV R0, R5 ;  /* 0x0000000500007202 */ /* 0x000fd60000000f00 */
[----:B0-----:R-:W-:Y:S05]  /*7fa0*/  @!P0 BRA `(.L_x_232) ;  /* 0x0000000000148947 */ /* 0x001fea0003800000 */
[----:B--2---:R-:W-:Y:S02]  /*7fb0*/  MOV R3, R4 ;  /* 0x0000000400037202 */ /* 0x004fe40000000f00 */
[----:B------:R-:W-:-:S07]  /*7fc0*/  MOV R4, 0x7fe0 ;  /* 0x00007fe000047802 */ /* 0x000fce0000000f00 */
[----:B-1----:R-:W-:Y:S05]  /*7fd0*/  CALL.REL.NOINC `($__internal_0_$__cuda_sm20_sqrt_rn_f32_slowpath) ;  /* 0x0000001800947944 */ /* 0x002fea0003c00000 */
[----:B------:R-:W-:Y:S01]  /*7fe0*/  MOV R39, R52 ;  /* 0x0000003400277202 */ /* 0x000fe20000000f00 */
[----:B------:R-:W-:Y:S06]  /*7ff0*/  BRA `(.L_x_233) ;  /* 0x0000000000107947 */ /* 0x000fec0003800000 */
.L_x_232:
[----:B--2---:R-:W-:Y:S01]  /*8000*/  FMUL.FTZ R39, R4, R3 ;  /* 0x0000000304277220 */ /* 0x004fe20000410000 */
[----:B------:R-:W-:-:S03]  /*8010*/  FMUL.FTZ R3, R3, 0.5 ;  /* 0x3f00000003037820 */ /* 0x000fc60000410000 */
[----:B------:R-:W-:-:S04]  /*8020*/  FFMA R4, -R39, R39, R4 ;  /* 0x0000002727047223 */ /* 0x000fc80000000104 */
[----:B------:R-:W-:-:S07]  /*8030*/  FFMA R39, R4, R3, R39 ;  /* 0x0000000304277223 */ /* 0x000fce0000000027 */
.L_x_233:
[----:B------:R-:W-:Y:S05]  /*8040*/  BSYNC.RECONVERGENT B1 ;  /* 0x0000000000017941 */ /* 0x000fea0003800200 */
.L_x_231:
[----:B------:R-:W-:Y:S01]  /*8050*/  FSETP.GEU.AND P0, PT, R39, 9.9999999747524270788e-07, PT ;  /* 0x358637bd2700780b */ /* 0x000fe20003f0e000 */
[----:B------:R-:W-:Y:S01]  /*8060*/  BSSY.RECONVERGENT B4, `(.L_x_234) ;  /* 0x0000031000047945 */ /* 0x000fe20003800200 */
[----:B------:R-:W-:Y:S01]  /*8070*/  HFMA2 R40, -RZ, RZ, 0, 0 ;  /* 0x00000000ff287431 */ /* 0x000fe200000001ff */
[----:B------:R-:W-:-:S10]  /*8080*/  CS2R R30, SRZ ;  /* 0x00000000001e7805 */ /* 0x000fd4000001ff00 */
[----:B------:R-:W-:Y:S05]  /*8090*/  @!P0 BRA `(.L_x_235) ;  /* 0x0000000000b48947 */ /* 0x000fea0003800000 */
[----:B------:R-:W0:Y:S01]  /*80a0*/  MUFU.RCP R4, R39 ;  /* 0x0000002700047308 */ /* 0x000e220000001000 */
[----:B------:R-:W-:Y:S07]  /*80b0*/  BSSY.RECONVERGENT B5, `(.L_x_236) ;  /* 0x000000c000057945 */ /* 0x000fee0003800200 */
[----:B------:R-:W2:Y:S01]  /*80c0*/  FCHK P0, R42, R39 ;  /* 0x000000272a007302 */ /* 0x000ea20000000000 */
[----:B0-----:R-:W-:-:S04]  /*80d0*/  FFMA R3, R4, -R39, 1 ;  /* 0x3f80000004037423 */ /* 0x001fc80000000827 */
        /* <DEDUP_REMOVED lines=8> */
[----:B-1----:R-:W-:Y:S05]  /*8160*/  CALL.REL.NOINC `($__internal_1_$__cuda_sm3x_div_rn_noftz_f32_slowpath) ;  /* 0x0000001800887944 */ /* 0x002fea0003c00000 */
.L_x_237:
[----:B------:R-:W-:Y:S05]  /*8170*/  BSYNC.RECONVERGENT B5 ;  /* 0x0000000000057941 */ /* 0x000fea0003800200 */
.L_x_236:
[----:B------:R-:W0:Y:S01]  /*8180*/  MUFU.RCP R4, R39 ;  /* 0x0000002700047308 */ /* 0x000e220000001000 */
[----:B------:R-:W-:Y:S01]  /*8190*/  BSSY.RECONVERGENT B5, `(.L_x_238) ;  /* 0x000000e000057945 */ /* 0x000fe20003800200 */
[----:B------:R-:W-:-:S06]  /*81a0*/  MOV R40, R3 ;  /* 0x0000000300287202 */ /* 0x000fcc0000000f00 */
        /* <DEDUP_REMOVED lines=11> */
[----:B------:R-:W-:-:S07]  /*8260*/  MOV R31, R3 ;  /* 0x00000003001f7202 */ /* 0x000fce0000000f00 */
.L_x_239:
[----:B------:R-:W-:Y:S05]  /*8270*/  BSYNC.RECONVERGENT B5 ;  /* 0x0000000000057941 */ /* 0x000fea0003800200 */
.L_x_238:
        /* <DEDUP_REMOVED lines=13> */
.L_x_241:
[----:B------:R-:W-:Y:S05]  /*8350*/  BSYNC.RECONVERGENT B5 ;  /* 0x0000000000057941 */ /* 0x000fea0003800200 */
.L_x_240:
[----:B------:R-:W-:-:S07]  /*8360*/  MOV R30, R3 ;  /* 0x00000003001e7202 */ /* 0x000fce0000000f00 */
.L_x_235:
[----:B------:R-:W-:Y:S05]  /*8370*/  BSYNC.RECONVERGENT B4 ;  /* 0x0000000000047941 */ /* 0x000fea0003800200 */
.L_x_234:
        /* <DEDUP_REMOVED lines=14> */
[----:B------:R-:W-:Y:S01]  /*8460*/  FMUL R13, R13, R2 ;  /* 0x000000020d0d7220 */ /* 0x000fe20000400000 */
        /* <DEDUP_REMOVED lines=13> */
[----:B------:R-:W2:Y:S01]  /*8540*/  FCHK P0, R4, R42 ;  /* 0x0000002a04007302 */ /* 0x000ea20000000000 */
[----:B0-----:R-:W-:-:S04]  /*8550*/  FFMA R6, -R42, R43, 1 ;  /* 0x3f8000002a067423 */ /* 0x001fc8000000012b */
[----:B------:R-:W-:-:S04]  /*8560*/  FFMA R43, R43, R6, R43 ;  /* 0x000000062b2b7223 */ /* 0x000fc8000000002b */
[----:B------:R-:W-:-:S04]  /*8570*/  FFMA R6, R4, R43, RZ ;  /* 0x0000002b04067223 */ /* 0x000fc800000000ff */
[----:B------:R-:W-:-:S04]  /*8580*/  FFMA R3, -R42, R6, R4 ;  /* 0x000000062a037223 */ /* 0x000fc80000000104 */
[----:B------:R-:W-:Y:S01]  /*8590*/  FFMA R43, R43, R3, R6 ;  /* 0x000000032b2b7223 */ /* 0x000fe20000000006 */
[----:B--2---:R-:W-:Y:S06]  /*85a0*/  @!P0 BRA `(.L_x_245) ;  /* 0x0000000000108947 */ /* 0x004fec0003800000 */
[----:B------:R-:W-:Y:S02]  /*85b0*/  MOV R3, R42 ;  /* 0x0000002a00037202 */ /* 0x000fe40000000f00 */
[----:B------:R-:W-:-:S07]  /*85c0*/  MOV R6, 0x85e0 ;  /* 0x000085e000067802 */ /* 0x000fce0000000f00 */
[----:B-1----:R-:W-:Y:S05]  /*85d0*/  CALL.REL.NOINC `($__internal_1_$__cuda_sm3x_div_rn_noftz_f32_slowpath) ;  /* 0x00000014006c7944 */ /* 0x002fea0003c00000 */
[----:B------:R-:W-:-:S07]  /*85e0*/  MOV R43, R3 ;  /* 0x00000003002b7202 */ /* 0x000fce0000000f00 */
.L_x_245:
[----:B------:R-:W-:Y:S05]  /*85f0*/  BSYNC.RECONVERGENT B5 ;  /* 0x0000000000057941 */ /* 0x000fea0003800200 */
.L_x_244:
        /* <DEDUP_REMOVED lines=12> */
[----:B------:R-:W-:Y:S02]  /*86c0*/  MOV R3, R42 ;  /* 0x0000002a00037202 */ /* 0x000fe40000000f00 */
[----:B------:R-:W-:-:S07]  /*86d0*/  MOV R6, 0x86f0 ;  /* 0x000086f000067802 */ /* 0x000fce0000000f00 */
[----:B-1----:R-:W-:Y:S05]  /*86e0*/  CALL.REL.NOINC `($__internal_1_$__cuda_sm3x_div_rn_noftz_f32_slowpath) ;  /* 0x0000001400287944 */ /* 0x002fea0003c00000 */
.L_x_247:
[----:B------:R-:W-:Y:S05]  /*86f0*/  BSYNC.RECONVERGENT B5 ;  /* 0x0000000000057941 */ /* 0x000fea0003800200 */
.L_x_246:
[C---:B------:R-:W-:Y:S01]  /*8700*/  FADD R4, -R43.reuse, 1 ;  /* 0x3f8000002b047421 */ /* 0x040fe20000000100 */
[----:B------:R-:W-:-:S03]  /*8710*/  FSETP.GE.AND P0, PT, R43, -9.9999999747524270788e-07, PT ;  /* 0xb58637bd2b00780b */ /* 0x000fc60003f06000 */
[----:B------:R-:W-:-:S05]  /*8720*/  FADD R4, R4, -R3 ;  /* 0x8000000304047221 */ /* 0x000fca0000000000 */
[----:B------:R-:W-:-:S04]  /*8730*/  FSETP.LTU.OR P0, PT, R4, -9.9999999747524270788e-07, !P0 ;  /* 0xb58637bd0400780b */ /* 0x000fc80004709400 */
[----:B------:R-:W-:-:S13]  /*8740*/  FSETP.LTU.OR P0, PT, R3, -9.9999999747524270788e-07, P0 ;  /* 0xb58637bd0300780b */ /* 0x000fda0000709400 */
.L_x_243:
[----:B------:R-:W-:Y:S05]  /*8750*/  BSYNC.RECONVERGENT B4 ;  /* 0x0000000000047941 */ /* 0x000fea0003800200 */
.L_x_242:
        /* <DEDUP_REMOVED lines=19> */
.L_x_251:
[----:B------:R-:W-:Y:S05]  /*8890*/  BSYNC.RECONVERGENT B5 ;  /* 0x0000000000057941 */ /* 0x000fea0003800200 */
.L_x_250:
        /* <DEDUP_REMOVED lines=15> */
[----:B------:R0:W2:Y:S01]  /*8990*/  MUFU.RSQ R4, R3 ;  /* 0x0000000300047308 */ /* 0x0000a20000001400 */
[----:B------:R-:W-:-:S04]  /*89a0*/  IADD3 R5, PT, PT, R3, -0xd000000, RZ ;  /* 0xf300000003057810 */ /* 0x000fc80007ffe0ff */
[----:B------:R-:W-:-:S13]  /*89b0*/  ISETP.GT.U32.AND P0, PT, R5, 0x727fffff, PT ;  /* 0x727fffff0500780c */ /* 0x000fda0003f04070 */
[----:B0-2---:R-:W-:Y:S05]  /*89c0*/  @!P0 BRA `(.L_x_255) ;  /* 0x00000000000c8947 */ /* 0x005fea0003800000 */
[----:B------:R-:W-:-:S07]  /*89d0*/  MOV R4, 0x89f0 ;  /* 0x000089f000047802 */ /* 0x000fce0000000f00 */
[----:B-1----:R-:W-:Y:S05]  /*89e0*/  CALL.REL.NOINC `($__internal_0_$__cuda_sm20_sqrt_rn_f32_slowpath) ;  /* 0x0000001000107944 */ /* 0x002fea0003c00000 */
[----:B------:R-:W-:Y:S05]  /*89f0*/  BRA `(.L_x_256) ;  /* 0x0000000000107947 */ /* 0x000fea0003800000 */
.L_x_255:
[----:B------:R-:W-:Y:S01]  /*8a00*/  FMUL.FTZ R52, R3, R4 ;  /* 0x0000000403347220 */ /* 0x000fe20000410000 */
[----:B------:R-:W-:-:S03]  /*8a10*/  FMUL.FTZ R4, R4, 0.5 ;  /* 0x3f00000004047820 */ /* 0x000fc60000410000 */
[----:B------:R-:W-:-:S04]  /*8a20*/  FFMA R3, -R52, R52, R3 ;  /* 0x0000003434037223 */ /* 0x000fc80000000103 */
[----:B------:R-:W-:-:S07]  /*8a30*/  FFMA R52, R3, R4, R52 ;  /* 0x0000000403347223 */ /* 0x000fce0000000034 */
.L_x_256:
[----:B------:R-:W-:Y:S05]  /*8a40*/  BSYNC.RECONVERGENT B2 ;  /* 0x0000000000027941 */ /* 0x000fea0003800200 */
.L_x_254:
[----:B------:R-:W-:Y:S01]  /*8a50*/  FMNMX R0, R52, R0, PT ;  /* 0x0000000034007209 */ /* 0x000fe20003800000 */
[----:B------:R-:W-:Y:S06]  /*8a60*/  BRA `(.L_x_257) ;  /* 0x0000000000987947 */ /* 0x000fec0003800000 */
.L_x_253:
[----:B------:R-:W-:Y:S01]  /*8a70*/  FMUL R4, R2, R2 ;  /* 0x0000000202047220 */ /* 0x000fe20000400000 */
[----:B------:R-:W-:Y:S03]  /*8a80*/  BSSY.RECONVERGENT B2, `(.L_x_258) ;  /* 0x0000010000027945 */ /* 0x000fe60003800200 */
[----:B------:R-:W-:-:S04]  /*8a90*/  FFMA R4, R11, R11, R4 ;  /* 0x0000000b0b047223 */ /* 0x000fc80000000004 */
[----:B------:R-:W-:-:S04]  /*8aa0*/  FFMA R4, R13, R13, R4 ;  /* 0x0000000d0d047223 */ /* 0x000fc80000000004 */
[----:B------:R0:W2:Y:S01]  /*8ab0*/  MUFU.RSQ R3, R4 ;  /* 0x0000000400037308 */ /* 0x0000a20000001400 */
[----:B------:R-:W-:-:S04]  /*8ac0*/  IADD3 R5, PT, PT, R4, -0xd000000, RZ ;  /* 0xf300000004057810 */ /* 0x000fc80007ffe0ff */
[----:B------:R-:W-:-:S13]  /*8ad0*/  ISETP.GT.U32.AND P0, PT, R5, 0x727fffff, PT ;  /* 0x727fffff0500780c */ /* 0x000fda0003f04070 */
[----:B0-2---:R-:W-:Y:S05]  /*8ae0*/  @!P0 BRA `(.L_x_259) ;  /* 0x0000000000148947 */ /* 0x005fea0003800000 */
[----:B------:R-:W-:Y:S02]  /*8af0*/  MOV R3, R4 ;  /* 0x0000000400037202 */ /* 0x000fe40000000f00 */
[----:B------:R-:W-:-:S07]  /*8b00*/  MOV R4, 0x8b20 ;  /* 0x00008b2000047802 */ /* 0x000fce0000000f00 */
[----:B-1----:R-:W-:Y:S05]  /*8b10*/  CALL.REL.NOINC `($__internal_0_$__cuda_sm20_sqrt_rn_f32_slowpath) ;  /* 0x0000000c00c47944 */ /* 0x002fea0003c00000 */
[----:B------:R-:W-:Y:S01]  /*8b20*/  MOV R5, R52 ;  /* 0x0000003400057202 */ /* 0x000fe20000000f00 */
[----:B------:R-:W-:Y:S06]  /*8b30*/  BRA `(.L_x_260) ;  /* 0x0000000000107947 */ /* 0x000fec0003800000 */
.L_x_259:
[----:B------:R-:W-:Y:S01]  /*8b40*/  FMUL.FTZ R5, R4, R3 ;  /* 0x0000000304057220 */ /* 0x000fe20000410000 */
[----:B------:R-:W-:-:S03]  /*8b50*/  FMUL.FTZ R3, R3, 0.5 ;  /* 0x3f00000003037820 */ /* 0x000fc60000410000 */
[----:B------:R-:W-:-:S04]  /*8b60*/  FFMA R4, -R5, R5, R4 ;  /* 0x0000000505047223 */ /* 0x000fc80000000104 */
[----:B------:R-:W-:-:S07]  /*8b70*/  FFMA R5, R4, R3, R5 ;  /* 0x0000000304057223 */ /* 0x000fce0000000005 */
.L_x_260:
[----:B------:R-:W-:Y:S05]  /*8b80*/  BSYNC.RECONVERGENT B2 ;  /* 0x0000000000027941 */ /* 0x000fea0003800200 */
.L_x_258:
[----:B------:R-:W-:Y:S01]  /*8b90*/  FADD R4, R9, -R20 ;  /* 0x8000001409047221 */ /* 0x000fe20000000000 */
[----:B------:R-:W-:Y:S01]  /*8ba0*/  FADD R3, R8, -R25 ;  /* 0x8000001908037221 */ /* 0x000fe20000000000 */
[----:B------:R-:W-:Y:S02]  /*8bb0*/  BSSY.RECONVERGENT B2, `(.L_x_261) ;  /* 0x0000010000027945 */ /* 0x000fe40003800200 */
[----:B------:R-:W-:Y:S01]  /*8bc0*/  FMUL R6, R4, R4 ;  /* 0x0000000404067220 */ /* 0x000fe20000400000 */
[----:B------:R-:W-:-:S03]  /*8bd0*/  FADD R4, R10, -R23 ;  /* 0x800000170a047221 */ /* 0x000fc60000000000 */
        /* <DEDUP_REMOVED lines=9> */
.L_x_262:
[----:B------:R-:W-:Y:S01]  /*8c70*/  FMUL.FTZ R52, R3, R4 ;  /* 0x0000000403347220 */ /* 0x000fe20000410000 */
[----:B------:R-:W-:-:S03]  /*8c80*/  FMUL.FTZ R4, R4, 0.5 ;  /* 0x3f00000004047820 */ /* 0x000fc60000410000 */
[----:B------:R-:W-:-:S04]  /*8c90*/  FFMA R3, -R52, R52, R3 ;  /* 0x0000003434037223 */ /* 0x000fc80000000103 */
[----:B------:R-:W-:-:S07]  /*8ca0*/  FFMA R52, R3, R4, R52 ;  /* 0x0000000403347223 */ /* 0x000fce0000000034 */
.L_x_263:
[----:B------:R-:W-:Y:S05]  /*8cb0*/  BSYNC.RECONVERGENT B2 ;  /* 0x0000000000027941 */ /* 0x000fea0003800200 */
.L_x_261:
[----:B------:R-:W-:-:S07]  /*8cc0*/  FMNMX3 R0, R5, R52, R0, PT ;  /* 0x0000003405007276 */ /* 0x000fce0003800000 */
.L_x_257:
[----:B------:R-:W-:Y:S05]  /*8cd0*/  BSYNC.RECONVERGENT B1 ;  /* 0x0000000000017941 */ /* 0x000fea0003800200 */
.L_x_252:
        /* <DEDUP_REMOVED lines=24> */
.L_x_265:
[----:B------:R-:W-:Y:S05]  /*8e60*/  BSYNC.RECONVERGENT B5 ;  /* 0x0000000000057941 */ /* 0x000fea0003800200 */
.L_x_264:
        /* <DEDUP_REMOVED lines=17> */
.L_x_269:
[----:B------:R-:W-:Y:S01]  /*8f80*/  FMUL.FTZ R5, R14, R3 ;  /* 0x000000030e057220 */ /* 0x000fe20000410000 */
[----:B------:R-:W-:-:S03]  /*8f90*/  FMUL.FTZ R3, R3, 0.5 ;  /* 0x3f00000003037820 */ /* 0x000fc60000410000 */
[----:B------:R-:W-:-:S04]  /*8fa0*/  FFMA R4, -R5, R5, R14 ;  /* 0x0000000505047223 */ /* 0x000fc8000000010e */
[----:B------:R-:W-:-:S07]  /*8fb0*/  FFMA R5, R4, R3, R5 ;  /* 0x0000000304057223 */ /* 0x000fce0000000005 */
.L_x_270:
[----:B------:R-:W-:Y:S05]  /*8fc0*/  BSYNC.RECONVERGENT B2 ;  /* 0x0000000000027941 */ /* 0x000fea0003800200 */
.L_x_268:
        /* <DEDUP_REMOVED lines=14> */
.L_x_272:
[----:B------:R-:W-:Y:S01]  /*90b0*/  FMUL.FTZ R52, R3, R4 ;  /* 0x0000000403347220 */ /* 0x000fe20000410000 */
[----:B------:R-:W-:-:S03]  /*90c0*/  FMUL.FTZ R4, R4, 0.5 ;  /* 0x3f00000004047820 */ /* 0x000fc60000410000 */
[----:B------:R-:W-:-:S04]  /*90d0*/  FFMA R3, -R52, R52, R3 ;  /* 0x0000003434037223 */ /* 0x000fc80000000103 */
[----:B------:R-:W-:-:S07]  /*90e0*/  FFMA R52, R3, R4, R52 ;  /* 0x0000000403347223 */ /* 0x000fce0000000034 */
.L_x_273:
[----:B------:R-:W-:Y:S05]  /*90f0*/  BSYNC.RECONVERGENT B2 ;  /* 0x0000000000027941 */ /* 0x000fea0003800200 */
.L_x_271:
[----:B------:R-:W-:Y:S01]  /*9100*/  FMNMX3 R0, R5, R52, R0, PT ;  /* 0x0000003405007276 */ /* 0x000fe20003800000 */
[----:B------:R-:W-:Y:S06]  /*9110*/  BRA `(.L_x_274) ;  /* 0x0000000000607947 */ /* 0x000fec0003800000 */
.L_x_267:
        /* <DEDUP_REMOVED lines=18> */
.L_x_276:
[----:B------:R-:W-:Y:S01]  /*9240*/  FMUL.FTZ R52, R3, R4 ;  /* 0x0000000403347220 */ /* 0x000fe20000410000 */
[----:B------:R-:W-:-:S03]  /*9250*/  FMUL.FTZ R4, R4, 0.5 ;  /* 0x3f00000004047820 */ /* 0x000fc60000410000 */
[----:B------:R-:W-:-:S04]  /*9260*/  FFMA R3, -R52, R52, R3 ;  /* 0x0000003434037223 */ /* 0x000fc80000000103 */
[----:B------:R-:W-:-:S07]  /*9270*/  FFMA R52, R3, R4, R52 ;  /* 0x0000000403347223 */ /* 0x000fce0000000034 */
.L_x_277:
[----:B------:R-:W-:Y:S05]  /*9280*/  BSYNC.RECONVERGENT B2 ;  /* 0x0000000000027941 */ /* 0x000fea0003800200 */
.L_x_275:
[----:B------:R-:W-:-:S07]  /*9290*/  FMNMX R0, R52, R0, PT ;  /* 0x0000000034007209 */ /* 0x000fce0003800000 */
.L_x_274:
[----:B------:R-:W-:Y:S05]  /*92a0*/  BSYNC.RECONVERGENT B1 ;  /* 0x0000000000017941 */ /* 0x000fea0003800200 */
.L_x_266:
        /* <DEDUP_REMOVED lines=24> */
.L_x_279:
[----:B------:R-:W-:Y:S05]  /*9430*/  BSYNC.RECONVERGENT B5 ;  /* 0x0000000000057941 */ /* 0x000fea0003800200 */
.L_x_278:
[C---:B------:R-:W-:Y:S02]  /*9440*/  FSETP.GTU.AND P0, PT, R3.reuse, 1, PT ;  /* 0x3f8000000300780b */ /* 0x040fe40003f0c000 */
        /* <DEDUP_REMOVED lines=15> */
.L_x_282:
[----:B------:R-:W-:Y:S01]  /*9540*/  FMUL.FTZ R5, R4, R3 ;  /* 0x0000000304057220 */ /* 0x000fe20000410000 */
[----:B------:R-:W-:-:S03]  /*9550*/  FMUL.FTZ R3, R3, 0.5 ;  /* 0x3f00000003037820 */ /* 0x000fc60000410000 */
[----:B------:R-:W-:-:S04]  /*9560*/  FFMA R4, -R5, R5, R4 ;  /* 0x0000000505047223 */ /* 0x000fc80000000104 */
[----:B------:R-:W-:-:S07]  /*9570*/  FFMA R5, R4, R3, R5 ;  /* 0x0000000304057223 */ /* 0x000fce0000000005 */
.L_x_283:
[----:B------:R-:W-:Y:S05]  /*9580*/  BSYNC.RECONVERGENT B1 ;  /* 0x0000000000017941 */ /* 0x000fea0003800200 */
.L_x_281:
        /* <DEDUP_REMOVED lines=11> */
.L_x_285:
[----:B------:R-:W-:Y:S01]  /*9640*/  FMUL.FTZ R52, R3, R2 ;  /* 0x0000000203347220 */ /* 0x000fe20000410000 */
[----:B------:R-:W-:-:S03]  /*9650*/  FMUL.FTZ R2, R2, 0.5 ;  /* 0x3f00000002027820 */ /* 0x000fc60000410000 */
[----:B------:R-:W-:-:S04]  /*9660*/  FFMA R3, -R52, R52, R3 ;  /* 0x0000003434037223 */ /* 0x000fc80000000103 */
[----:B------:R-:W-:-:S07]  /*9670*/  FFMA R52, R3, R2, R52 ;  /* 0x0000000203347223 */ /* 0x000fce0000000034 */
.L_x_286:
[----:B------:R-:W-:Y:S05]  /*9680*/  BSYNC.RECONVERGENT B1 ;  /* 0x0000000000017941 */ /* 0x000fea0003800200 */
.L_x_284:
[----:B------:R-:W-:Y:S01]  /*9690*/  FMNMX3 R5, R5, R52, R0, PT ;  /* 0x0000003405057276 */ /* 0x000fe20003800000 */
[----:B------:R-:W-:Y:S06]  /*96a0*/  BRA `(.L_x_249) ;  /* 0x0000000000607947 */ /* 0x000fec0003800000 */
.L_x_280:
        /* <DEDUP_REMOVED lines=18> */
.L_x_288:
[----:B------:R-:W-:Y:S01]  /*97d0*/  FMUL.FTZ R52, R3, R2 ;  /* 0x0000000203347220 */ /* 0x000fe20000410000 */
[----:B------:R-:W-:-:S03]  /*97e0*/  FMUL.FTZ R2, R2, 0.5 ;  /* 0x3f00000002027820 */ /* 0x000fc60000410000 */
[----:B------:R-:W-:-:S04]  /*97f0*/  FFMA R3, -R52, R52, R3 ;  /* 0x0000003434037223 */ /* 0x000fc80000000103 */
[----:B------:R-:W-:-:S07]  /*9800*/  FFMA R52, R3, R2, R52 ;  /* 0x0000000203347223 */ /* 0x000fce0000000034 */
.L_x_289:
[----:B------:R-:W-:Y:S05]  /*9810*/  BSYNC.RECONVERGENT B1 ;  /* 0x0000000000017941 */ /* 0x000fea0003800200 */
.L_x_287:
[----:B------:R-:W-:-:S07]  /*9820*/  FMNMX R5, R52, R0, PT ;  /* 0x0000000034057209 */ /* 0x000fce0003800000 */
.L_x_249:
[----:B------:R-:W-:Y:S05]  /*9830*/  BSYNC.RECONVERGENT B4 ;  /* 0x0000000000047941 */ /* 0x000fea0003800200 */
.L_x_248:
[----:B------:R-:W-:Y:S01]  /*9840*/  PLOP3.LUT P0, PT, PT, PT, PT, 0x8, 0x80 ;  /* 0x000000000080781c */ /* 0x000fe20003f0e170 */
[----:B------:R-:W-:-:S12]  /*9850*/  @P1 BRA `(.L_x_290) ;  /* 0xffffffe400401947 */ /* 0x000fd8000383ffff */
[----:B------:R-:W-:-:S13]  /*9860*/  PLOP3.LUT P0, PT, PT, PT, PT, 0x80, 0x8 ;  /* 0x000000000008781c */ /* 0x000fda0003f0f070 */
.L_x_165:
[----:B------:R-:W-:Y:S05]  /*9870*/  BSYNC.RECONVERGENT B0 ;  /* 0x0000000000007941 */ /* 0x000fea0003800200 */
.L_x_0:
[----:B------:R-:W-:Y:S01]  /*9880*/  BSSY.RECONVERGENT B0, `(.L_x_291) ;  /* 0x0000018000007945 */ /* 0x000fe20003800200 */
[----:B------:R-:W-:-:S03]  /*9890*/  FSEL R19, R5, -R5, P0 ;  /* 0x8000000505137208 */ /* 0x000fc60000000000 */
[----:B------:R-:W-:Y:S05]  /*98a0*/  @!P0 BRA `(.L_x_292) ;  /* 0x0000000000548947 */ /* 0x000fea0003800000 */
[----:B------:R-:W0:Y:S01]  /*98b0*/  S2R R9, SR_LANEID ;  /* 0x0000000000097919 */ /* 0x000e220000000000 */
[----:B------:R-:W-:Y:S01]  /*98c0*/  VOTEU.ANY UR6, UPT, PT ;  /* 0x0000000000067886 */ /* 0x000fe200038e0100 */
[----:B------:R-:W5:Y:S01]  /*98d0*/  LDC.64 R2, c[0x0][0x3a8] ;  /* 0x0000ea00ff027b82 */ /* 0x000f620000000a00 */
[----:B------:R-:W0:Y:S08]  /*98e0*/  FLO.U32 R0, UR6 ;  /* 0x0000000600007d00 */ /* 0x000e3000080e0000 */
[----:B------:R-:W5:Y:S01]  /*98f0*/  POPC R17, UR6 ;  /* 0x0000000600117d09 */ /* 0x000f620008000000 */
[----:B0-----:R-:W-:-:S13]  /*9900*/  ISETP.EQ.U32.AND P0, PT, R0, R9, PT ;  /* 0x000000090000720c */ /* 0x001fda0003f02070 */
[----:B-----5:R-:W5:Y:S01]  /*9910*/  @P0 ATOMG.E.ADD.STRONG.GPU PT, R17, desc[UR4][R2.64], R17 ;  /* 0x80000011021109a8 */ /* 0x020f6200081ef104 */
[----:B------:R-:W0:Y:S02]  /*9920*/  S2R R4, SR_LTMASK ;  /* 0x0000000000047919 */ /* 0x000e240000003900 */
[----:B0-----:R-:W-:Y:S01]  /*9930*/  LOP3.LUT R4, R4, UR6, RZ, 0xc0, !PT ;  /* 0x0000000604047c12 */ /* 0x001fe2000f8ec0ff */
[----:B------:R-:W0:Y:S05]  /*9940*/  LDCU UR6, c[0x0][0x3b0] ;  /* 0x00007600ff0677ac */ /* 0x000e2a0008000800 */
[----:B------:R-:W1:Y:S01]  /*9950*/  POPC R4, R4 ;  /* 0x0000000400047309 */ /* 0x000e620000000000 */
[----:B-----5:R-:W1:Y:S02]  /*9960*/  SHFL.IDX PT, R13, R17, R0, 0x1f ;  /* 0x00001f00110d7589 */ /* 0x020e6400000e0000 */
[----:B-1----:R-:W-:-:S04]  /*9970*/  IADD3 R13, PT, PT, R13, R4, RZ ;  /* 0x000000040d0d7210 */ /* 0x002fc80007ffe0ff */
[----:B0-----:R-:W-:-:S13]  /*9980*/  ISETP.GE.AND P0, PT, R13, UR6, PT ;  /* 0x000000060d007c0c */ /* 0x001fda000bf06270 */
[----:B------:R-:W0:Y:S01]  /*9990*/  @!P0 LDC.64 R8, c[0x0][0x398] ;  /* 0x0000e600ff088b82 */ /* 0x000e220000000a00 */
[----:B------:R-:W-:-:S07]  /*99a0*/  @!P0 I2FP.F32.U32 R15, R7 ;  /* 0x00000007000f8245 */ /* 0x000fce0000201000 */
[----:B------:R-:W1:Y:S01]  /*99b0*/  @!P0 LDC.64 R10, c[0x0][0x3a0] ;  /* 0x0000e800ff0a8b82 */ /* 0x000e620000000a00 */
[----:B0-----:R-:W-:-:S05]  /*99c0*/  @!P0 IMAD.WIDE R2, R13, 0x4, R8 ;  /* 0x000000040d028825 */ /* 0x001fca00078e0208 */
[----:B------:R0:W-:Y:S01]  /*99d0*/  @!P0 STG.E desc[UR4][R2.64], R15 ;  /* 0x0000000f02008986 */ /* 0x0001e2000c101904 */
[----:B-1----:R-:W-:-:S05]  /*99e0*/  @!P0 IMAD.WIDE R6, R13, 0x4, R10 ;  /* 0x000000040d068825 */ /* 0x002fca00078e020a */
[----:B------:R0:W-:Y:S02]  /*99f0*/  @!P0 STG.E desc[UR4][R6.64], R5 ;  /* 0x0000000506008986 */ /* 0x0001e4000c101904 */
.L_x_292:
[----:B------:R-:W-:Y:S05]  /*9a00*/  BSYNC.RECONVERGENT B0 ;  /* 0x0000000000007941 */ /* 0x000fea0003800200 */
.L_x_291:
[----:B------:R-:W-:Y:S01]  /*9a10*/  STG.E desc[UR4][R32.64+0x60], R19 ;  /* 0x0000601320007986 */ /* 0x000fe2000c101904 */
[----:B------:R-:W-:Y:S05]  /*9a20*/  EXIT ;  /* 0x000000000000794d */ /* 0x000fea0003800000 */
        .weak           $__internal_0_$__cuda_sm20_sqrt_rn_f32_slowpath
        .type           $__internal_0_$__cuda_sm20_sqrt_rn_f32_slowpath,@function
        .size           $__internal_0_$__cuda_sm20_sqrt_rn_f32_slowpath,($__internal_1_$__cuda_sm3x_div_rn_noftz_f32_slowpath - $__internal_0_$__cuda_sm20_sqrt_rn_f32_slowpath)
$__internal_0_$__cuda_sm20_sqrt_rn_f32_slowpath:
[----:B------:R-:W-:-:S13]  /*9a30*/  LOP3.LUT P2, RZ, R3, 0x7fffffff, RZ, 0xc0, !PT ;  /* 0x7fffffff03ff7812 */ /* 0x000fda000784c0ff */
[----:B------:R-:W-:Y:S01]  /*9a40*/  @!P2 MOV R52, R3 ;  /* 0x000000030034a202 */ /* 0x000fe20000000f00 */
[----:B------:R-:W-:Y:S06]  /*9a50*/  @!P2 BRA `(.L_x_293) ;  /* 0x000000000040a947 */ /* 0x000fec0003800000 */
[----:B------:R-:W-:-:S13]  /*9a60*/  FSETP.GEU.FTZ.AND P2, PT, R3, RZ, PT ;  /* 0x000000ff0300720b */ /* 0x000fda0003f5e000 */
[----:B------:R-:W-:Y:S01]  /*9a70*/  @!P2 MOV R52, 0x7fffffff ;  /* 0x7fffffff0034a802 */ /* 0x000fe20000000f00 */
[----:B------:R-:W-:Y:S06]  /*9a80*/  @!P2 BRA `(.L_x_293) ;  /* 0x000000000034a947 */ /* 0x000fec0003800000 */
[----:B------:R-:W-:-:S13]  /*9a90*/  FSETP.GTU.FTZ.AND P2, PT, |R3|, +INF , PT ;  /* 0x7f8000000300780b */ /* 0x000fda0003f5c200 */
[----:B------:R-:W-:Y:S01]  /*9aa0*/  @P2 FADD.FTZ R52, R3, 1 ;  /* 0x3f80000003342421 */ /* 0x000fe20000010000 */
[----:B------:R-:W-:Y:S06]  /*9ab0*/  @P2 BRA `(.L_x_293) ;  /* 0x0000000000282947 */ /* 0x000fec0003800000 */
[----:B------:R-:W-:-:S13]  /*9ac0*/  FSETP.NEU.FTZ.AND P2, PT, |R3|, +INF , PT ;  /* 0x7f8000000300780b */ /* 0x000fda0003f5d200 */
[----:B------:R-:W-:Y:S01]  /*9ad0*/  @P2 FFMA R53, R3, 1.84467440737095516160e+19, RZ ;  /* 0x5f80000003352823 */ /* 0x000fe200000000ff */
[----:B------:R-:W-:-:S03]  /*9ae0*/  @!P2 MOV R52, R3 ;  /* 0x000000030034a202 */ /* 0x000fc60000000f00 */
[----:B------:R-:W0:Y:S02]  /*9af0*/  @P2 MUFU.RSQ R6, R53 ;  /* 0x0000003500062308 */ /* 0x000e240000001400 */
[----:B0-----:R-:W-:Y:S01]  /*9b00*/  @P2 FMUL.FTZ R50, R53, R6 ;  /* 0x0000000635322220 */ /* 0x001fe20000410000 */
[----:B------:R-:W-:-:S03]  /*9b10*/  @P2 FMUL.FTZ R6, R6, 0.5 ;  /* 0x3f00000006062820 */ /* 0x000fc60000410000 */
[----:B------:R-:W-:-:S04]  /*9b20*/  @P2 FADD.FTZ R49, -R50, -RZ ;  /* 0x800000ff32312221 */ /* 0x000fc80000010100 */
[----:B------:R-:W-:-:S04]  /*9b30*/  @P2 FFMA R49, R50, R49, R53 ;  /* 0x0000003132312223 */ /* 0x000fc80000000035 */
[----:B------:R-:W-:-:S04]  /*9b40*/  @P2 FFMA R6, R49, R6, R50 ;  /* 0x0000000631062223 */ /* 0x000fc80000000032 */
[----:B------:R-:W-:-:S07]  /*9b50*/  @P2 FMUL.FTZ R52, R6, 2.3283064365386962891e-10 ;  /* 0x2f80000006342820 */ /* 0x000fce0000410000 */
.L_x_293:
[----:B------:R-:W-:Y:S01]  /*9b60*/  HFMA2 R55, -RZ, RZ, 0, 0 ;  /* 0x00000000ff377431 */ /* 0x000fe200000001ff */
[----:B------:R-:W-:-:S04]  /*9b70*/  MOV R54, R4 ;  /* 0x0000000400367202 */ /* 0x000fc80000000f00 */
[----:B------:R-:W-:Y:S05]  /*9b80*/  RET.REL.NODEC R54 `(_ZN6cutsim17blade_diff_kernelEP12CudaNodeDataiP11BladeParamsPfS4_Pii) ;  /* 0xffffff64361c7950 */ /* 0x000fea0003c3ffff */
        .weak           $__internal_1_$__cuda_sm3x_div_rn_noftz_f32_slowpath
        .type           $__internal_1_$__cuda_sm3x_div_rn_noftz_f32_slowpath,@function
        .size           $__internal_1_$__cuda_sm3x_div_rn_noftz_f32_slowpath,(.L_x_356 - $__internal_1_$__cuda_sm3x_div_rn_noftz_f32_slowpath)
$__internal_1_$__cuda_sm3x_div_rn_noftz_f32_slowpath:
[----:B------:R-:W-:Y:S01]  /*9b90*/  SHF.R.U32.HI R49, RZ, 0x17, R3 ;  /* 0x00000017ff317819 */ /* 0x000fe20000011603 */
[----:B------:R-:W-:Y:S01]  /*9ba0*/  BSSY.RECONVERGENT B1, `(.L_x_294) ;  /* 0x0000062000017945 */ /* 0x000fe20003800200 */
[----:B------:R-:W-:Y:S02]  /*9bb0*/  SHF.R.U32.HI R52, RZ, 0x17, R4 ;  /* 0x00000017ff347819 */ /* 0x000fe40000011604 */
[----:B------:R-:W-:Y:S02]  /*9bc0*/  LOP3.LUT R49, R49, 0xff, RZ, 0xc0, !PT ;  /* 0x000000ff31317812 */ /* 0x000fe400078ec0ff */
[----:B------:R-:W-:Y:S02]  /*9bd0*/  LOP3.LUT R52, R52, 0xff, RZ, 0xc0, !PT ;  /* 0x000000ff34347812 */ /* 0x000fe400078ec0ff */
[----:B------:R-:W-:Y:S02]  /*9be0*/  IADD3 R53, PT, PT, R49, -0x1, RZ ;  /* 0xffffffff31357810 */ /* 0x000fe40007ffe0ff */
[----:B------:R-:W-:-:S02]  /*9bf0*/  IADD3 R54, PT, PT, R52, -0x1, RZ ;  /* 0xffffffff34367810 */ /* 0x000fc40007ffe0ff */
[----:B------:R-:W-:-:S04]  /*9c00*/  ISETP.GT.U32.AND P2, PT, R53, 0xfd, PT ;  /* 0x000000fd3500780c */ /* 0x000fc80003f44070 */
[----:B------:R-:W-:-:S13]  /*9c10*/  ISETP.GT.U32.OR P2, PT, R54, 0xfd, P2 ;  /* 0x000000fd3600780c */ /* 0x000fda0001744470 */
[----:B------:R-:W-:Y:S01]  /*9c20*/  @!P2 MOV R50, RZ ;  /* 0x000000ff0032a202 */ /* 0x000fe20000000f00 */
[----:B------:R-:W-:Y:S06]  /*9c30*/  @!P2 BRA `(.L_x_295) ;  /* 0x00000000005ca947 */ /* 0x000fec0003800000 */
[----:B------:R-:W-:Y:S02]  /*9c40*/  FSETP.GTU.FTZ.AND P2, PT, |R4|, +INF , PT ;  /* 0x7f8000000400780b */ /* 0x000fe40003f5c200 */
[----:B------:R-:W-:-:S04]  /*9c50*/  FSETP.GTU.FTZ.AND P3, PT, |R3|, +INF , PT ;  /* 0x7f8000000300780b */ /* 0x000fc80003f7c200 */
[----:B------:R-:W-:-:S13]  /*9c60*/  PLOP3.LUT P2, PT, P2, P3, PT, 0xf8, 0x8f ;  /* 0x00000000008f781c */ /* 0x000fda0001747f70 */
[----:B------:R-:W-:Y:S05]  /*9c70*/  @P2 BRA `(.L_x_296) ;  /* 0x00000004004c2947 */ /* 0x000fea0003800000 */
[----:B------:R-:W-:-:S13]  /*9c80*/  LOP3.LUT P2, RZ, R3, 0x7fffffff, R4, 0xc8, !PT ;  /* 0x7fffffff03ff7812 */ /* 0x000fda000784c804 */
[----:B------:R-:W-:Y:S05]  /*9c90*/  @!P2 BRA `(.L_x_297) ;  /* 0x00000004003ca947 */ /* 0x000fea0003800000 */
[C---:B------:R-:W-:Y:S02]  /*9ca0*/  FSETP.NEU.FTZ.AND P4, PT, |R4|.reuse, +INF , PT ;  /* 0x7f8000000400780b */ /* 0x040fe40003f9d200 */
[----:B------:R-:W-:Y:S02]  /*9cb0*/  FSETP.NEU.FTZ.AND P3, PT, |R3|, +INF , PT ;  /* 0x7f8000000300780b */ /* 0x000fe40003f7d200 */
[----:B------:R-:W-:-:S11]  /*9cc0*/  FSETP.NEU.FTZ.AND P2, PT, |R4|, +INF , PT ;  /* 0x7f8000000400780b */ /* 0x000fd60003f5d200 */
[----:B------:R-:W-:Y:S05]  /*9cd0*/  @!P3 BRA !P4, `(.L_x_297) ;  /* 0x00000004002cb947 */ /* 0x000fea0006000000 */
[----:B------:R-:W-:-:S04]  /*9ce0*/  LOP3.LUT P4, RZ, R4, 0x7fffffff, RZ, 0xc0, !PT ;  /* 0x7fffffff04ff7812 */ /* 0x000fc8000788c0ff */
[----:B------:R-:W-:-:S13]  /*9cf0*/  PLOP3.LUT P3, PT, P3, P4, PT, 0x2f, 0xf2 ;  /* 0x0000000000f2781c */ /* 0x000fda0001f68577 */
[----:B------:R-:W-:Y:S05]  /*9d00*/  @P3 BRA `(.L_x_298) ;  /* 0x0000000400183947 */ /* 0x000fea0003800000 */
[----:B------:R-:W-:-:S04]  /*9d10*/  LOP3.LUT P3, RZ, R3, 0x7fffffff, RZ, 0xc0, !PT ;  /* 0x7fffffff03ff7812 */ /* 0x000fc8000786c0ff */
[----:B------:R-:W-:-:S13]  /*9d20*/  PLOP3.LUT P2, PT, P2, P3, PT, 0x2f, 0xf2 ;  /* 0x0000000000f2781c */ /* 0x000fda0001746577 */
[----:B------:R-:W-:Y:S05]  /*9d30*/  @P2 BRA `(.L_x_299) ;  /* 0x0000000400002947 */ /* 0x000fea0003800000 */
[----:B------:R-:W-:Y:S02]  /*9d40*/  ISETP.GE.AND P2, PT, R54, RZ, PT ;  /* 0x000000ff3600720c */ /* 0x000fe40003f46270 */
[----:B------:R-:W-:-:S11]  /*9d50*/  ISETP.GE.AND P3, PT, R53, RZ, PT ;  /* 0x000000ff3500720c */ /* 0x000fd60003f66270 */
[----:B------:R-:W-:Y:S01]  /*9d60*/  @P2 MOV R50, RZ ;  /* 0x000000ff00322202 */ /* 0x000fe20000000f00 */
[----:B------:R-:W-:Y:S01]  /*9d70*/  @!P2 FFMA R4, R4, 1.84467440737095516160e+19, RZ ;  /* 0x5f8000000404a823 */ /* 0x000fe200000000ff */
[----:B------:R-:W-:Y:S01]  /*9d80*/  @!P2 MOV R50, 0xffffffc0 ;  /* 0xffffffc00032a802 */ /* 0x000fe20000000f00 */
[----:B------:R-:W-:-:S03]  /*9d90*/  @!P3 FFMA R3, R3, 1.84467440737095516160e+19, RZ ;  /* 0x5f8000000303b823 */ /* 0x000fc600000000ff */
[----:B------:R-:W-:-:S07]  /*9da0*/  @!P3 IADD3 R50, PT, PT, R50, 0x40, RZ ;  /* 0x000000403232b810 */ /* 0x000fce0007ffe0ff */
.L_x_295:
[----:B------:R-:W-:Y:S01]  /*9db0*/  LEA R54, R49, 0xc0800000, 0x17 ;  /* 0xc080000031367811 */ /* 0x000fe200078eb8ff */
[----:B------:R-:W-:Y:S01]  /*9dc0*/  BSSY.RECONVERGENT B2, `(.L_x_300) ;  /* 0x0000036000027945 */ /* 0x000fe20003800200 */
[----:B------:R-:W-:Y:S02]  /*9dd0*/  IADD3 R52, PT, PT, R52, -0x7f, RZ ;  /* 0xffffff8134347810 */ /* 0x000fe40007ffe0ff */
[----:B------:R-:W-:Y:S02]  /*9de0*/  IADD3 R55, PT, PT, -R54, R3, RZ ;  /* 0x0000000336377210 */ /* 0x000fe40007ffe1ff */
[C---:B------:R-:W-:Y:S01]  /*9df0*/  IADD3 R49, PT, PT, R52.reuse, 0x7f, -R49 ;  /* 0x0000007f34317810 */ /* 0x040fe20007ffe831 */
[----:B------:R-:W-:Y:S01]  /*9e00*/  IMAD R3, R52, -0x800000, R4 ;  /* 0xff80000034037824 */ /* 0x000fe200078e0204 */
[----:B------:R-:W0:Y:S01]  /*9e10*/  MUFU.RCP R53, R55 ;  /* 0x0000003700357308 */ /* 0x000e220000001000 */
[----:B------:R-:W-:Y:S01]  /*9e20*/  FADD.FTZ R54, -R55, -RZ ;  /* 0x800000ff37367221 */ /* 0x000fe20000010100 */
[----:B------:R-:W-:-:S03]  /*9e30*/  IADD3 R50, PT, PT, R49, R50, RZ ;  /* 0x0000003231327210 */ /* 0x000fc60007ffe0ff */
[----:B0-----:R-:W-:-:S04]  /*9e40*/  FFMA R56, R53, R54, 1 ;  /* 0x3f80000035387423 */ /* 0x001fc80000000036 */
[----:B------:R-:W-:-:S04]  /*9e50*/  FFMA R56, R53, R56, R53 ;  /* 0x0000003835387223 */ /* 0x000fc80000000035 */
[----:B------:R-:W-:-:S04]  /*9e60*/  FFMA R53, R3, R56, RZ ;  /* 0x0000003803357223 */ /* 0x000fc800000000ff */
[----:B------:R-:W-:-:S04]  /*9e70*/  FFMA R4, R54, R53, R3 ;  /* 0x0000003536047223 */ /* 0x000fc80000000003 */
[----:B------:R-:W-:-:S04]  /*9e80*/  FFMA R53, R56, R4, R53 ;  /* 0x0000000438357223 */ /* 0x000fc80000000035 */
[----:B------:R-:W-:-:S04]  /*9e90*/  FFMA R54, R54, R53, R3 ;  /* 0x0000003536367223 */ /* 0x000fc80000000003 */
[----:B------:R-:W-:-:S05]  /*9ea0*/  FFMA R3, R56, R54, R53 ;  /* 0x0000003638037223 */ /* 0x000fca0000000035 */
[----:B------:R-:W-:-:S04]  /*9eb0*/  SHF.R.U32.HI R4, RZ, 0x17, R3 ;  /* 0x00000017ff047819 */ /* 0x000fc80000011603 */
[----:B------:R-:W-:-:S04]  /*9ec0*/  LOP3.LUT R49, R4, 0xff, RZ, 0xc0, !PT ;  /* 0x000000ff04317812 */ /* 0x000fc800078ec0ff */
[----:B------:R-:W-:-:S04]  /*9ed0*/  IADD3 R4, PT, PT, R49, R50, RZ ;  /* 0x0000003231047210 */ /* 0x000fc80007ffe0ff */
[----:B------:R-:W-:-:S04]  /*9ee0*/  IADD3 R49, PT, PT, R4, -0x1, RZ ;  /* 0xffffffff04317810 */ /* 0x000fc80007ffe0ff */
[----:B------:R-:W-:-:S13]  /*9ef0*/  ISETP.GE.U32.AND P2, PT, R49, 0xfe, PT ;  /* 0x000000fe3100780c */ /* 0x000fda0003f46070 */
[----:B------:R-:W-:Y:S05]  /*9f00*/  @!P2 BRA `(.L_x_301) ;  /* 0x000000000080a947 */ /* 0x000fea0003800000 */
[----:B------:R-:W-:-:S13]  /*9f10*/  ISETP.GT.AND P2, PT, R4, 0xfe, PT ;  /* 0x000000fe0400780c */ /* 0x000fda0003f44270 */
[----:B------:R-:W-:Y:S05]  /*9f20*/  @P2 BRA `(.L_x_302) ;  /* 0x00000000006c2947 */ /* 0x000fea0003800000 */
[----:B------:R-:W-:-:S13]  /*9f30*/  ISETP.GE.AND P2, PT, R4, 0x1, PT ;  /* 0x000000010400780c */ /* 0x000fda0003f46270 */
[----:B------:R-:W-:Y:S05]  /*9f40*/  @P2 BRA `(.L_x_303) ;  /* 0x0000000000742947 */ /* 0x000fea0003800000 */
[----:B------:R-:W-:Y:S02]  /*9f50*/  ISETP.GE.AND P2, PT, R4, -0x18, PT ;  /* 0xffffffe80400780c */ /* 0x000fe40003f46270 */
[----:B------:R-:W-:-:S11]  /*9f60*/  LOP3.LUT R3, R3, 0x80000000, RZ, 0xc0, !PT ;  /* 0x8000000003037812 */ /* 0x000fd600078ec0ff */
[----:B------:R-:W-:Y:S05]  /*9f70*/  @!P2 BRA `(.L_x_303) ;  /* 0x000000000068a947 */ /* 0x000fea0003800000 */
[-CC-:B------:R-:W-:Y:S01]  /*9f80*/  FFMA.RZ R49, R56, R54.reuse, R53.reuse ;  /* 0x0000003638317223 */ /* 0x180fe2000000c035 */
[----:B------:R-:W-:Y:S01]  /*9f90*/  IADD3 R52, PT, PT, R4, 0x20, RZ ;  /* 0x0000002004347810 */ /* 0x000fe20007ffe0ff */
[CCC-:B------:R-:W-:Y:S01]  /*9fa0*/  FFMA.RP R50, R56.reuse, R54.reuse, R53.reuse ;  /* 0x0000003638327223 */ /* 0x1c0fe20000008035 */
[----:B------:R-:W-:Y:S01]  /*9fb0*/  FFMA.RM R53, R56, R54, R53 ;  /* 0x0000003638357223 */ /* 0x000fe20000004035 */
[C---:B------:R-:W-:Y:S02]  /*9fc0*/  ISETP.NE.AND P4, PT, R4.reuse, RZ, PT ;  /* 0x000000ff0400720c */ /* 0x040fe40003f85270 */
[----:B------:R-:W-:Y:S02]  /*9fd0*/  LOP3.LUT R49, R49, 0x7fffff, RZ, 0xc0, !PT ;  /* 0x007fffff31317812 */ /* 0x000fe400078ec0ff */
[----:B------:R-:W-:Y:S02]  /*9fe0*/  ISETP.NE.AND P3, PT, R4, RZ, PT ;  /* 0x000000ff0400720c */ /* 0x000fe40003f65270 */
[----:B------:R-:W-:-:S02]  /*9ff0*/  LOP3.LUT R49, R49, 0x800000, RZ, 0xfc, !PT ;  /* 0x0080000031317812 */ /* 0x000fc400078efcff */
[----:B------:R-:W-:Y:S02]  /*a000*/  IADD3 R4, PT, PT, -R4, RZ, RZ ;  /* 0x000000ff04047210 */ /* 0x000fe40007ffe1ff */
[----:B------:R-:W-:Y:S02]  /*a010*/  SHF.L.U32 R52, R49, R52, RZ ;  /* 0x0000003431347219 */ /* 0x000fe400000006ff */
[----:B------:R-:W-:Y:S02]  /*a020*/  FSETP.NEU.FTZ.AND P2, PT, R50, R53, PT ;  /* 0x000000353200720b */ /* 0x000fe40003f5d000 */
[----:B------:R-:W-:Y:S02]  /*a030*/  SEL R4, R4, RZ, P4 ;  /* 0x000000ff04047207 */ /* 0x000fe40002000000 */
[----:B------:R-:W-:Y:S02]  /*a040*/  ISETP.NE.AND P3, PT, R52, RZ, P3 ;  /* 0x000000ff3400720c */ /* 0x000fe40001f65270 */
[----:B------:R-:W-:-:S02]  /*a050*/  SHF.R.U32.HI R53, RZ, R4, R49 ;  /* 0x00000004ff357219 */ /* 0x000fc40000011631 */
[----:B------:R-:W-:Y:S02]  /*a060*/  PLOP3.LUT P2, PT, P2, P3, PT, 0xf8, 0x8f ;  /* 0x00000000008f781c */ /* 0x000fe40001747f70 */
[----:B------:R-:W-:Y:S02]  /*a070*/  SHF.R.U32.HI R49, RZ, 0x1, R53 ;  /* 0x00000001ff317819 */ /* 0x000fe40000011635 */
[----:B------:R-:W-:-:S04]  /*a080*/  SEL R4, RZ, 0x1, !P2 ;  /* 0x00000001ff047807 */ /* 0x000fc80005000000 */
[----:B------:R-:W-:-:S04]  /*a090*/  LOP3.LUT R4, R4, 0x1, R49, 0xf8, !PT ;  /* 0x0000000104047812 */ /* 0x000fc800078ef831 */
[----:B------:R-:W-:-:S04]  /*a0a0*/  LOP3.LUT R4, R4, R53, RZ, 0xc0, !PT ;  /* 0x0000003504047212 */ /* 0x000fc800078ec0ff */
[----:B------:R-:W-:-:S04]  /*a0b0*/  IADD3 R4, PT, PT, R49, R4, RZ ;  /* 0x0000000431047210 */ /* 0x000fc80007ffe0ff */
[----:B------:R-:W-:Y:S01]  /*a0c0*/  LOP3.LUT R3, R4, R3, RZ, 0xfc, !PT ;  /* 0x0000000304037212 */ /* 0x000fe200078efcff */
[----:B------:R-:W-:Y:S06]  /*a0d0*/  BRA `(.L_x_303) ;  /* 0x0000000000107947 */ /* 0x000fec0003800000 */
.L_x_302:
[----:B------:R-:W-:-:S04]  /*a0e0*/  LOP3.LUT R3, R3, 0x80000000, RZ, 0xc0, !PT ;  /* 0x8000000003037812 */ /* 0x000fc800078ec0ff */
[----:B------:R-:W-:Y:S01]  /*a0f0*/  LOP3.LUT R3, R3, 0x7f800000, RZ, 0xfc, !PT ;  /* 0x7f80000003037812 */ /* 0x000fe200078efcff */
[----:B------:R-:W-:Y:S06]  /*a100*/  BRA `(.L_x_303) ;  /* 0x0000000000047947 */ /* 0x000fec0003800000 */
.L_x_301:
[----:B------:R-:W-:-:S07]  /*a110*/  LEA R3, R50, R3, 0x17 ;  /* 0x0000000332037211 */ /* 0x000fce00078eb8ff */
.L_x_303:
[----:B------:R-:W-:Y:S05]  /*a120*/  BSYNC.RECONVERGENT B2 ;  /* 0x0000000000027941 */ /* 0x000fea0003800200 */
.L_x_300:
[----:B------:R-:W-:Y:S05]  /*a130*/  BRA `(.L_x_304) ;  /* 0x0000000000207947 */ /* 0x000fea0003800000 */
.L_x_299:
[----:B------:R-:W-:-:S04]  /*a140*/  LOP3.LUT R3, R3, 0x80000000, R4, 0x48, !PT ;  /* 0x8000000003037812 */ /* 0x000fc800078e4804 */
[----:B------:R-:W-:Y:S01]  /*a150*/  LOP3.LUT R3, R3, 0x7f800000, RZ, 0xfc, !PT ;  /* 0x7f80000003037812 */ /* 0x000fe200078efcff */
[----:B------:R-:W-:Y:S06]  /*a160*/  BRA `(.L_x_304) ;  /* 0x0000000000147947 */ /* 0x000fec0003800000 */
.L_x_298:
[----:B------:R-:W-:Y:S01]  /*a170*/  LOP3.LUT R3, R3, 0x80000000, R4, 0x48, !PT ;  /* 0x8000000003037812 */ /* 0x000fe200078e4804 */
[----:B------:R-:W-:Y:S06]  /*a180*/  BRA `(.L_x_304) ;  /* 0x00000000000c7947 */ /* 0x000fec0003800000 */
.L_x_297:
[----:B------:R-:W0:Y:S01]  /*a190*/  MUFU.RSQ R3, -QNAN ;  /* 0xffc0000000037908 */ /* 0x000e220000001400 */
[----:B------:R-:W-:Y:S05]  /*a1a0*/  BRA `(.L_x_304) ;  /* 0x0000000000047947 */ /* 0x000fea0003800000 */
.L_x_296:
[----:B------:R-:W-:-:S07]  /*a1b0*/  FADD.FTZ R3, R4, R3 ;  /* 0x0000000304037221 */ /* 0x000fce0000010000 */
.L_x_304:
[----:B------:R-:W-:Y:S05]  /*a1c0*/  BSYNC.RECONVERGENT B1 ;  /* 0x0000000000017941 */ /* 0x000fea0003800200 */
.L_x_294:
[----:B------:R-:W-:Y:S01]  /*a1d0*/  HFMA2 R53, -RZ, RZ, 0, 0 ;  /* 0x00000000ff357431 */ /* 0x000fe200000001ff */
[----:B------:R-:W-:-:S04]  /*a1e0*/  MOV R52, R6 ;  /* 0x0000000600347202 */ /* 0x000fc80000000f00 */
[----:B0-----:R-:W-:Y:S05]  /*a1f0*/  RET.REL.NODEC R52 `(_ZN6cutsim17blade_diff_kernelEP12CudaNodeDataiP11BladeParamsPfS4_Pii) ;  /* 0xffffff5c34807950 */ /* 0x001fea0003c3ffff */
.L_x_305:
[----:B------:R-:W-:-:S00]  /*a200*/  BRA `(.L_x_305) ;  /* 0xfffffffc00fc7947 */ /* 0x000fc0000383ffff */
[----:B------:R-:W-:-:S00]  /*a210*/  NOP ;  /* 0x0000000000007918 */ /* 0x000fc00000000000 */
        /* <DEDUP_REMOVED lines=14> */
.L_x_356:


//--------------------- .text._ZN6cutsim11diff_kernelEP12CudaNodeDataiP12VolumeParams --------------------------
	.section	.text._ZN6cutsim11diff_kernelEP12CudaNodeDataiP12VolumeParams,"ax",@progbits
	.align	128
        .global         _ZN6cutsim11diff_kernelEP12CudaNodeDataiP12VolumeParams
        .type           _ZN6cutsim11diff_kernelEP12CudaNodeDataiP12VolumeParams,@function
        .size           _ZN6cutsim11diff_kernelEP12CudaNodeDataiP12VolumeParams,(.L_x_358 - _ZN6cutsim11diff_kernelEP12CudaNodeDataiP12VolumeParams)
        .other          _ZN6cutsim11diff_kernelEP12CudaNodeDataiP12VolumeParams,@"STO_CUDA_ENTRY STV_DEFAULT"
_ZN6cutsim11diff_kernelEP12CudaNodeDataiP12VolumeParams:
.text._ZN6cutsim11diff_kernelEP12CudaNodeDataiP12VolumeParams:
[----:B------:R-:W0:Y:S01]  /*0000*/  LDC R1, c[0x0][0x37c] ;  /* 0x0000df00ff017b82 */ /* 0x000e220000000800 */
[----:B------:R-:W1:Y:S07]  /*0010*/  S2R R3, SR_TID.X ;  /* 0x0000000000037919 */ /* 0x000e6e0000002100 */
[----:B------:R-:W1:Y:S01]  /*0020*/  S2UR UR4, SR_CTAID.X ;  /* 0x00000000000479c3 */ /* 0x000e620000002500 */
[----:B------:R-:W2:Y:S07]  /*0030*/  LDCU UR5, c[0x0][0x388] ;  /* 0x00007100ff0577ac */ /* 0x000eae0008000800 */
[----:B------:R-:W1:Y:S02]  /*0040*/  LDC R0, c[0x0][0x360] ;  /* 0x0000d800ff007b82 */ /* 0x000e640000000800 */
[----:B-1----:R-:W-:-:S05]  /*0050*/  IMAD R0, R0, UR4, R3 ;  /* 0x0000000400007c24 */ /* 0x002fca000f8e0203 */
[----:B------:R-:W-:-:S04]  /*0060*/  SHF.R.S32.HI R3, RZ, 0x1f, R0 ;  /* 0x0000001fff037819 */ /* 0x000fc80000011400 */
[----:B------:R-:W-:-:S04]  /*0070*/  LEA.HI R3, R3, R0, RZ, 0x3 ;  /* 0x0000000003037211 */ /* 0x000fc800078f18ff */
[----:B------:R-:W-:-:S04]  /*0080*/  SHF.R.S32.HI R7, RZ, 0x3, R3 ;  /* 0x00000003ff077819 */ /* 0x000fc80000011403 */
[----:B--2---:R-:W-:-:S13]  /*0090*/  ISETP.GE.AND P0, PT, R7, UR5, PT ;  /* 0x0000000507007c0c */ /* 0x004fda000bf06270 */
[----:B0-----:R-:W-:Y:S05]  /*00a0*/  @P0 EXIT ;  /* 0x000000000000094d */ /* 0x001fea0003800000 */
[----:B------:R-:W0:Y:S01]  /*00b0*/  LDC.64 R4, c[0x0][0x380] ;  /* 0x0000e000ff047b82 */ /* 0x000e220000000a00 */
[----:B------:R-:W1:Y:S01]  /*00c0*/  LDCU.64 UR36, c[0x0][0x358] ;  /* 0x00006b00ff2477ac */ /* 0x000e620008000a00 */
[----:B------:R-:W-:-:S05]  /*00d0*/  LOP3.LUT R3, R3, 0xfffffff8, RZ, 0xc0, !PT ;  /* 0xfffffff803037812 */ /* 0x000fca00078ec0ff */
[----:B------:R-:W-:Y:S02]  /*00e0*/  IMAD.IADD R3, R0, 0x1, -R3 ;  /* 0x0000000100037824 */ /* 0x000fe400078e0a03 */
[----:B0-----:R-:W-:-:S04]  /*00f0*/  IMAD.WIDE R4, R7, 0x84, R4 ;  /* 0x0000008407047825 */ /* 0x001fc800078e0204 */
[----:B------:R-:W-:-:S05]  /*0100*/  IMAD.WIDE R4, R3, 0x4, R4 ;  /* 0x0000000403047825 */ /* 0x000fca00078e0204 */
[----:B-1----:R-:W2:Y:S04]  /*0110*/  LDG.E R6, desc[UR36][R4.64+0x20] ;  /* 0x0000202404067981 */ /* 0x002ea8000c1e1900 */
[----:B------:R-:W3:Y:S04]  /*0120*/  LDG.E R7, desc[UR36][R4.64] ;  /* 0x0000002404077981 */ /* 0x000ee8000c1e1900 */
[----:B------:R-:W4:Y:S01]  /*0130*/  LDG.E R8, desc[UR36][R4.64+0x40] ;  /* 0x0000402404087981 */ /* 0x000f22000c1e1900 */
[----:B--2---:R-:W-:-:S04]  /*0140*/  FSETP.NAN.AND P0, PT, |R6|, |R6|, PT ;  /* 0x400000060600720b */ /* 0x004fc80003f08200 */
[----:B---3--:R-:W-:-:S04]  /*0150*/  FSETP.NUM.AND P0, PT, |R7|, |R7|, !P0 ;  /* 0x400000070700720b */ /* 0x008fc80004707200 */
[C---:B----4-:R-:W-:Y:S02]  /*0160*/  FSETP.NUM.AND P0, PT, |R8|.reuse, |R8|, P0 ;  /* 0x400000080800720b */ /* 0x050fe40000707200 */
[----:B------:R-:W-:Y:S02]  /*0170*/  FSETP.NEU.AND P1, PT, |R8|, +INF , PT ;  /* 0x7f8000000800780b */ /* 0x000fe40003f2d200 */
[----:B------:R-:W-:-:S04]  /*0180*/  FSETP.NEU.AND P0, PT, |R7|, +INF , P0 ;  /* 0x7f8000000700780b */ /* 0x000fc8000070d200 */
[----:B------:R-:W-:-:S13]  /*0190*/  FSETP.NEU.AND P0, PT, |R6|, +INF , P0 ;  /* 0x7f8000000600780b */ /* 0x000fda000070d200 */
[----:B------:R-:W-:Y:S05]  /*01a0*/  @P0 BRA P1, `(.L_x_306) ;  /* 0x0000000000240947 */ /* 0x000fea0000800000 */
[----:B------:R-:W-:Y:S01]  /*01b0*/  MOV R0, 0x10 ;  /* 0x0000001000007802 */ /* 0x000fe20000000f00 */
[----:B------:R-:W0:Y:S01]  /*01c0*/  LDCU.64 UR4, c[0x4][URZ] ;  /* 0x01000000ff0477ac */ /* 0x000e220008000a00 */
[----:B------:R-:W-:Y:S02]  /*01d0*/  CS2R R6, SRZ ;  /* 0x0000000000067805 */ /* 0x000fe4000001ff00 */
[----:B------:R1:W2:Y:S01]  /*01e0*/  LDC.64 R2, c[0x4][R0] ;  /* 0x0100000000027b82 */ /* 0x0002a20000000a00 */
[----:B0-----:R-:W-:Y:S02]  /*01f0*/  IMAD.U32 R4, RZ, RZ, UR4 ;  /* 0x00000004ff047e24 */ /* 0x001fe4000f8e00ff */
[----:B-1----:R-:W-:-:S07]  /*0200*/  IMAD.U32 R5, RZ, RZ, UR5 ;  /* 0x00000005ff057e24 */ /* 0x002fce000f8e00ff */
[----:B------:R-:W-:-:S07]  /*0210*/  LEPC R20, `(.L_x_307) ;  /* 0x000000001014794e */ /* 0x000fce0000000000 */
[----:B--2---:R-:W-:Y:S05]  /*0220*/  CALL.ABS.NOINC R2 ;  /* 0x0000000002007343 */ /* 0x004fea0003c00000 */
.L_x_307:
[----:B------:R-:W-:Y:S05]  /*0230*/  EXIT ;  /* 0x000000000000794d */ /* 0x000fea0003800000 */
.L_x_306:
[----:B------:R-:W0:Y:S02]  /*0240*/  LDC.64 R10, c[0x0][0x390] ;  /* 0x0000e400ff0a7b82 */ /* 0x000e240000000a00 */
[----:B0-----:R-:W2:Y:S01]  /*0250*/  LDG.E R0, desc[UR36][R10.64] ;  /* 0x000000240a007981 */ /* 0x001ea2000c1e1900 */
[----:B------:R-:W-:Y:S01]  /*0260*/  BSSY.RECONVERGENT B0, `(.L_x_308) ;  /* 0x0000086000007945 */ /* 0x000fe20003800200 */
[----:B--2---:R-:W-:-:S13]  /*0270*/  ISETP.NE.AND P0, PT, R0, 0x2, PT ;  /* 0x000000020000780c */ /* 0x004fda0003f05270 */
[----:B------:R-:W-:Y:S05]  /*0280*/  @!P0 BRA `(.L_x_309) ;  /* 0x0000000400788947 */ /* 0x000fea0003800000 */
[----:B------:R-:W-:Y:S01]  /*0290*/  ISETP.NE.AND P0, PT, R0, 0x1, PT ;  /* 0x000000010000780c */ /* 0x000fe20003f05270 */
[----:B------:R-:W-:-:S12]  /*02a0*/  IMAD.MOV.U32 R13, RZ, RZ, 0x461c4000 ;  /* 0x461c4000ff0d7424 */ /* 0x000fd800078e00ff */
[----:B------:R-:W-:Y:S05]  /*02b0*/  @P0 BRA `(.L_x_310) ;  /* 0x0000000800000947 */ /* 0x000fea0003800000 */
[----:B------:R-:W2:Y:S01]  /*02c0*/  LDG.E R0, desc[UR36][R10.64+0x14] ;  /* 0x000014240a007981 */ /* 0x000ea2000c1e1900 */
[----:B------:R-:W-:Y:S01]  /*02d0*/  IMAD.MOV.U32 R13, RZ, RZ, -0x3b860000 ;  /* 0xc47a0000ff0d7424 */ /* 0x000fe200078e00ff */
[----:B--2---:R-:W-:-:S13]  /*02e0*/  FSETP.GTU.AND P0, PT, R0, RZ, PT ;  /* 0x000000ff0000720b */ /* 0x004fda0003f0c000 */
[----:B------:R-:W-:Y:S05]  /*02f0*/  @!P0 BRA `(.L_x_310) ;  /* 0x0000000400f08947 */ /* 0x000fea0003800000 */
[----:B------:R-:W2:Y:S01]  /*0300*/  LDG.E R3, desc[UR36][R10.64+0x18] ;  /* 0x000018240a037981 */ /* 0x000ea2000c1e1900 */
[----:B------:R-:W-:Y:S01]  /*0310*/  IMAD.MOV.U32 R13, RZ, RZ, -0x3b860000 ;  /* 0xc47a0000ff0d7424 */ /* 0x000fe200078e00ff */
[----:B--2---:R-:W-:-:S13]  /*0320*/  FSETP.GTU.AND P0, PT, R3, RZ, PT ;  /* 0x000000ff0300720b */ /* 0x004fda0003f0c000 */
[----:B------:R-:W-:Y:S05]  /*0330*/  @!P0 BRA `(.L_x_310) ;  /* 0x0000000400e08947 */ /* 0x000fea0003800000 */
[----:B------:R-:W2:Y:S04]  /*0340*/  LDG.E.64 R12, desc[UR36][R10.64+0x8] ;  /* 0x000008240a0c7981 */ /* 0x000ea8000c1e1b00 */
[----:B------:R-:W3:Y:S01]  /*0350*/  LDG.E R9, desc[UR36][R10.64+0x10] ;  /* 0x000010240a097981 */ /* 0x000ee2000c1e1900 */
[----:B------:R-:W-:Y:S01]  /*0360*/  BSSY.RECONVERGENT B1, `(.L_x_311) ;  /* 0x0000012000017945 */ /* 0x000fe20003800200 */
[----:B--2---:R-:W-:Y:S01]  /*0370*/  FADD R6, R6, -R13 ;  /* 0x8000000d06067221 */ /* 0x004fe20000000000 */
[----:B------:R-:W-:-:S03]  /*0380*/  FADD R7, R7, -R12 ;  /* 0x8000000c07077221 */ /* 0x000fc60000000000 */
[----:B------:R-:W-:Y:S01]  /*0390*/  FMUL R2, R6, R6 ;  /* 0x0000000606027220 */ /* 0x000fe20000400000 */
[----:B---3--:R-:W-:-:S03]  /*03a0*/  FADD R8, R8, -R9 ;  /* 0x8000000908087221 */ /* 0x008fc60000000000 */
[----:B------:R-:W-:-:S04]  /*03b0*/  FFMA R2, R7, R7, R2 ;  /* 0x0000000707027223 */ /* 0x000fc80000000002 */
[----:B------:R-:W-:Y:S01]  /*03c0*/  VIADD R12, R2, 0xf3000000 ;  /* 0xf3000000020c7836 */ /* 0x000fe20000000000 */
[----:B------:R0:W1:Y:S04]  /*03d0*/  MUFU.RSQ R13, R2 ;  /* 0x00000002000d7308 */ /* 0x0000680000001400 */
[----:B------:R-:W-:-:S13]  /*03e0*/  ISETP.GT.U32.AND P0, PT, R12, 0x727fffff, PT ;  /* 0x727fffff0c00780c */ /* 0x000fda0003f04070 */
[----:B01----:R-:W-:Y:S05]  /*03f0*/  @!P0 BRA `(.L_x_312) ;  /* 0x0000000000108947 */ /* 0x003fea0003800000 */
[----:B------:R-:W-:-:S07]  /*0400*/  MOV R14, 0x420 ;  /* 0x00000420000e7802 */ /* 0x000fce0000000f00 */
[----:B------:R-:W-:Y:S05]  /*0410*/  CALL.REL.NOINC `($__internal_2_$__cuda_sm20_sqrt_rn_f32_slowpath) ;  /* 0x0000000400e07944 */ /* 0x000fea0003c00000 */
[----:B------:R-:W-:Y:S01]  /*0420*/  MOV R11, R9 ;  /* 0x00000009000b7202 */ /* 0x000fe20000000f00 */
[----:B------:R-:W-:Y:S06]  /*0430*/  BRA `(.L_x_313) ;  /* 0x0000000000107947 */ /* 0x000fec0003800000 */
.L_x_312:
[----:B------:R-:W-:Y:S01]  /*0440*/  FMUL.FTZ R11, R2, R13 ;  /* 0x0000000d020b7220 */ /* 0x000fe20000410000 */
[----:B------:R-:W-:-:S03]  /*0450*/  FMUL.FTZ R13, R13, 0.5 ;  /* 0x3f0000000d0d7820 */ /* 0x000fc60000410000 */
[----:B------:R-:W-:-:S04]  /*0460*/  FFMA R2, -R11, R11, R2 ;  /* 0x0000000b0b027223 */ /* 0x000fc80000000102 */
[----:B------:R-:W-:-:S07]  /*0470*/  FFMA R11, R2, R13, R11 ;  /* 0x0000000d020b7223 */ /* 0x000fce000000000b */
.L_x_313:
[----:B------:R-:W-:Y:S05]  /*0480*/  BSYNC.RECONVERGENT B1 ;  /* 0x0000000000017941 */ /* 0x000fea0003800200 */
.L_x_311:
[----:B------:R-:W-:Y:S01]  /*0490*/  FSETP.GT.AND P0, PT, R11, 1000000, PT ;  /* 0x497424000b00780b */ /* 0x000fe20003f04000 */
[----:B------:R-:W-:-:S03]  /*04a0*/  IMAD.MOV.U32 R13, RZ, RZ, -0x3b860000 ;  /* 0xc47a0000ff0d7424 */ /* 0x000fc600078e00ff */
[----:B------:R-:W-:-:S13]  /*04b0*/  FSETP.EQU.OR P0, PT, |R11|, +INF , P0 ;  /* 0x7f8000000b00780b */ /* 0x000fda000070a600 */
[----:B------:R-:W-:Y:S05]  /*04c0*/  @P0 BRA `(.L_x_310) ;  /* 0x00000004007c0947 */ /* 0x000fea0003800000 */
[----:B------:R-:W-:-:S13]  /*04d0*/  FSETP.GE.AND P0, PT, R8, RZ, PT ;  /* 0x000000ff0800720b */ /* 0x000fda0003f06000 */
[----:B------:R-:W-:Y:S05]  /*04e0*/  @!P0 BRA `(.L_x_314) ;  /* 0x0000000000288947 */ /* 0x000fea0003800000 */
[----:B------:R-:W-:-:S13]  /*04f0*/  FSETP.GT.AND P0, PT, R8, R3, PT ;  /* 0x000000030800720b */ /* 0x000fda0003f04000 */
[----:B------:R-:W-:Y:S05]  /*0500*/  @!P0 BRA `(.L_x_315) ;  /* 0x0000000000188947 */ /* 0x000fea0003800000 */
[----:B------:R-:W0:Y:S02]  /*0510*/  LDC.64 R8, c[0x0][0x390] ;  /* 0x0000e400ff087b82 */ /* 0x000e240000000a00 */
[----:B0-----:R-:W2:Y:S01]  /*0520*/  LDG.E.64 R2, desc[UR36][R8.64+0x38] ;  /* 0x0000382408027981 */ /* 0x001ea2000c1e1b00 */
[----:B------:R-:W2:Y:S02]  /*0530*/  F2F.F64.F32 R6, R11 ;  /* 0x0000000b00067310 */ /* 0x000ea40000201800 */
[----:B--2---:R-:W-:-:S06]  /*0540*/  DADD R2, R2, -R6 ;  /* 0x0000000002027229 */ /* 0x004fcc0000000806 */
[----:B------:R0:W1:Y:S01]  /*0550*/  F2F.F32.F64 R13, R2 ;  /* 0x00000002000d7310 */ /* 0x0000620000301000 */
[----:B------:R-:W-:Y:S05]  /*0560*/  BRA `(.L_x_310) ;  /* 0x0000000400547947 */ /* 0x000fea0003800000 */
.L_x_315:
[----:B------:R-:W-:Y:S01]  /*0570*/  FADD R13, R0, -R11 ;  /* 0x8000000b000d7221 */ /* 0x000fe20000000000 */
[----:B------:R-:W-:Y:S06]  /*0580*/  BRA `(.L_x_310) ;  /* 0x00000004004c7947 */ /* 0x000fec0003800000 */
.L_x_314:
[----:B------:R-:W-:Y:S01]  /*0590*/  FSETP.GEU.AND P0, PT, R11, R0, PT ;  /* 0x000000000b00720b */ /* 0x000fe20003f0e000 */
[----:B------:R-:W-:-:S12]  /*05a0*/  IMAD.MOV.U32 R13, RZ, RZ, R8 ;  /* 0x000000ffff0d7224 */ /* 0x000fd800078e0008 */
[----:B------:R-:W-:Y:S05]  /*05b0*/  @!P0 BRA `(.L_x_310) ;  /* 0x0000000400408947 */ /* 0x000fea0003800000 */
[----:B------:R-:W-:Y:S01]  /*05c0*/  FSETP.GEU.AND P0, PT, R11, 9.9999999747524270788e-07, PT ;  /* 0x358637bd0b00780b */ /* 0x000fe20003f0e000 */
[----:B------:R-:W-:-:S12]  /*05d0*/  IMAD.MOV.U32 R13, RZ, RZ, -0x3b860000 ;  /* 0xc47a0000ff0d7424 */ /* 0x000fd800078e00ff */
[----:B------:R-:W-:Y:S05]  /*05e0*/  @!P0 BRA `(.L_x_310) ;  /* 0x0000000400348947 */ /* 0x000fea0003800000 */
[----:B------:R-:W0:Y:S01]  /*05f0*/  MUFU.RCP R2, R11 ;  /* 0x0000000b00027308 */ /* 0x000e220000001000 */
[----:B------:R-:W-:Y:S07]  /*0600*/  BSSY.RECONVERGENT B1, `(.L_x_316) ;  /* 0x000000c000017945 */ /* 0x000fee0003800200 */
[----:B------:R-:W1:Y:S01]  /*0610*/  FCHK P0, R0, R11 ;  /* 0x0000000b00007302 */ /* 0x000e620000000000 */
[----:B0-----:R-:W-:-:S04]  /*0620*/  FFMA R3, R2, -R11, 1 ;  /* 0x3f80000002037423 */ /* 0x001fc8000000080b */
[----:B------:R-:W-:-:S04]  /*0630*/  FFMA R3, R2, R3, R2 ;  /* 0x0000000302037223 */ /* 0x000fc80000000002 */
[----:B------:R-:W-:-:S04]  /*0640*/  FFMA R2, R0, R3, RZ ;  /* 0x0000000300027223 */ /* 0x000fc800000000ff */
[----:B------:R-:W-:-:S04]  /*0650*/  FFMA R9, R2, -R11, R0 ;  /* 0x8000000b02097223 */ /* 0x000fc80000000000 */
[----:B------:R-:W-:Y:S01]  /*0660*/  FFMA R2, R3, R9, R2 ;  /* 0x0000000903027223 */ /* 0x000fe20000000002 */
[----:B-1----:R-:W-:Y:S06]  /*0670*/  @!P0 BRA `(.L_x_317) ;  /* 0x0000000000108947 */ /* 0x002fec0003800000 */
[----:B------:R-:W-:Y:S01]  /*0680*/  IMAD.MOV.U32 R3, RZ, RZ, R11 ;  /* 0x000000ffff037224 */ /* 0x000fe200078e000b */
[----:B------:R-:W-:-:S07]  /*0690*/  MOV R2, 0x6b0 ;  /* 0x000006b000027802 */ /* 0x000fce0000000f00 */
[----:B------:R-:W-:Y:S05]  /*06a0*/  CALL.REL.NOINC `($__internal_3_$__cuda_sm3x_div_rn_noftz_f32_slowpath) ;  /* 0x0000000400947944 */ /* 0x000fea0003c00000 */
[----:B------:R-:W-:-:S07]  /*06b0*/  IMAD.MOV.U32 R2, RZ, RZ, R0 ;  /* 0x000000ffff027224 */ /* 0x000fce00078e0000 */
.L_x_317:
[----:B------:R-:W-:Y:S05]  /*06c0*/  BSYNC.RECONVERGENT B1 ;  /* 0x0000000000017941 */ /* 0x000fea0003800200 */
.L_x_316:
[-C--:B------:R-:W-:Y:S01]  /*06d0*/  FFMA R6, -R6, R2.reuse, R6 ;  /* 0x0000000206067223 */ /* 0x080fe20000000106 */
[----:B------:R-:W-:Y:S01]  /*06e0*/  FFMA R2, -R7, R2, R7 ;  /* 0x0000000207027223 */ /* 0x000fe20000000107 */
[----:B------:R-:W-:Y:S02]  /*06f0*/  BSSY.RECONVERGENT B1, `(.L_x_318) ;  /* 0x0000011000017945 */ /* 0x000fe40003800200 */
[----:B------:R-:W-:-:S04]  /*0700*/  FMUL R3, R6, R6 ;  /* 0x0000000606037220 */ /* 0x000fc80000400000 */
[----:B------:R-:W-:-:S04]  /*0710*/  FFMA R3, R2, R2, R3 ;  /* 0x0000000202037223 */ /* 0x000fc80000000003 */
[----:B------:R-:W-:-:S04]  /*0720*/  FFMA R3, R8, R8, R3 ;  /* 0x0000000808037223 */ /* 0x000fc80000000003 */
[----:B------:R-:W-:Y:S01]  /*0730*/  VIADD R0, R3, 0xf3000000 ;  /* 0xf300000003007836 */ /* 0x000fe20000000000 */
[----:B------:R0:W1:Y:S04]  /*0740*/  MUFU.RSQ R2, R3 ;  /* 0x0000000300027308 */ /* 0x0000680000001400 */
[----:B------:R-:W-:-:S13]  /*0750*/  ISETP.GT.U32.AND P0, PT, R0, 0x727fffff, PT ;  /* 0x727fffff0000780c */ /* 0x000fda0003f04070 */
[----:B01----:R-:W-:Y:S05]  /*0760*/  @!P0 BRA `(.L_x_319) ;  /* 0x0000000000148947 */ /* 0x003fea0003800000 */
[----:B------:R-:W-:Y:S02]  /*0770*/  MOV R2, R3 ;  /* 0x0000000300027202 */ /* 0x000fe40000000f00 */
[----:B------:R-:W-:-:S07]  /*0780*/  MOV R14, 0x7a0 ;  /* 0x000007a0000e7802 */ /* 0x000fce0000000f00 */
[----:B------:R-:W-:Y:S05]  /*0790*/  CALL.REL.NOINC `($__internal_2_$__cuda_sm20_sqrt_rn_f32_slowpath) ;  /* 0x0000000400007944 */ /* 0x000fea0003c00000 */
[----:B------:R-:W-:Y:S01]  /*07a0*/  IMAD.MOV.U32 R0, RZ, RZ, R9 ;  /* 0x000000ffff007224 */ /* 0x000fe200078e0009 */
[----:B------:R-:W-:Y:S06]  /*07b0*/  BRA `(.L_x_320) ;  /* 0x0000000000107947 */ /* 0x000fec0003800000 */
.L_x_319:
[----:B------:R-:W-:Y:S01]  /*07c0*/  FMUL.FTZ R0, R3, R2 ;  /* 0x0000000203007220 */ /* 0x000fe20000410000 */
[----:B------:R-:W-:-:S03]  /*07d0*/  FMUL.FTZ R2, R2, 0.5 ;  /* 0x3f00000002027820 */ /* 0x000fc60000410000 */
[----:B------:R-:W-:-:S04]  /*07e0*/  FFMA R3, -R0, R0, R3 ;  /* 0x0000000000037223 */ /* 0x000fc80000000103 */
[----:B------:R-:W-:-:S07]  /*07f0*/  FFMA R0, R3, R2, R0 ;  /* 0x0000000203007223 */ /* 0x000fce0000000000 */
.L_x_320:
[----:B------:R-:W-:Y:S05]  /*0800*/  BSYNC.RECONVERGENT B1 ;  /* 0x0000000000017941 */ /* 0x000fea0003800200 */
.L_x_318:
[----:B------:R-:W-:Y:S01]  /*0810*/  FSETP.NAN.AND P0, PT, |R0|, |R0|, PT ;  /* 0x400000000000720b */ /* 0x000fe20003f08200 */
[----:B------:R-:W-:-:S12]  /*0820*/  IMAD.MOV.U32 R13, RZ, RZ, -0x3b860000 ;  /* 0xc47a0000ff0d7424 */ /* 0x000fd800078e00ff */
[----:B------:R-:W-:Y:S05]  /*0830*/  @P0 BRA `(.L_x_310) ;  /* 0x0000000000a00947 */ /* 0x000fea0003800000 */
[----:B------:R-:W-:-:S04]  /*0840*/  FSETP.NEU.AND P0, PT, |R0|, +INF , PT ;  /* 0x7f8000000000780b */ /* 0x000fc80003f0d200 */
[----:B------:R-:W-:Y:S01]  /*0850*/  FSEL R13, -R0, -1000, P0 ;  /* 0xc47a0000000d7808 */ /* 0x000fe20000000100 */
[----:B------:R-:W-:Y:S08]  /*0860*/  BRA `(.L_x_310) ;  /* 0x0000000000947947 */ /* 0x000ff00003800000 */
.L_x_309:
[----:B------:R-:W2:Y:S04]  /*0870*/  LDG.E R3, desc[UR36][R10.64+0xc] ;  /* 0x00000c240a037981 */ /* 0x000ea8000c1e1900 */
[----:B------:R-:W3:Y:S04]  /*0880*/  LDG.E R0, desc[UR36][R10.64+0x8] ;  /* 0x000008240a007981 */ /* 0x000ee8000c1e1900 */
[----:B------:R-:W4:Y:S04]  /*0890*/  LDG.E R9, desc[UR36][R10.64+0x18] ;  /* 0x000018240a097981 */ /* 0x000f28000c1e1900 */
[----:B------:R-:W5:Y:S04]  /*08a0*/  LDG.E R2, desc[UR36][R10.64+0x14] ;  /* 0x000014240a027981 */ /* 0x000f68000c1e1900 */
[----:B------:R-:W5:Y:S04]  /*08b0*/  LDG.E R13, desc[UR36][R10.64+0x10] ;  /* 0x000010240a0d7981 */ /* 0x000f68000c1e1900 */
[----:B------:R-:W5:Y:S01]  /*08c0*/  LDG.E R15, desc[UR36][R10.64+0x1c] ;  /* 0x00001c240a0f7981 */ /* 0x000f62000c1e1900 */
[----:B------:R-:W-:Y:S01]  /*08d0*/  BSSY.RECONVERGENT B1, `(.L_x_321) ;  /* 0x0000019000017945 */ /* 0x000fe20003800200 */
[----:B--2---:R-:W-:Y:S01]  /*08e0*/  FADD R6, R6, -R3 ;  /* 0x8000000306067221 */ /* 0x004fe20000000000 */
[----:B---3--:R-:W-:-:S03]  /*08f0*/  FADD R3, R7, -R0 ;  /* 0x8000000007037221 */ /* 0x008fc60000000000 */
[----:B----4-:R-:W-:Y:S01]  /*0900*/  FFMA R0, R9, -0.5, |R6| ;  /* 0xbf00000009007823 */ /* 0x010fe20000000406 */
[----:B-----5:R-:W-:-:S04]  /*0910*/  FFMA R3, R2, -0.5, |R3| ;  /* 0xbf00000002037823 */ /* 0x020fc80000000403 */
[----:B------:R-:W-:Y:S01]  /*0920*/  FMNMX R7, RZ, R0, !PT ;  /* 0x00000000ff077209 */ /* 0x000fe20007800000 */
[----:B------:R-:W-:Y:S01]  /*0930*/  FADD R6, R8, -R13 ;  /* 0x8000000d08067221 */ /* 0x000fe20000000000 */
[----:B------:R-:W-:-:S03]  /*0940*/  FMNMX R2, RZ, R3, !PT ;  /* 0x00000003ff027209 */ /* 0x000fc60007800000 */
[----:B------:R-:W-:Y:S01]  /*0950*/  FMUL R9, R7, R7 ;  /* 0x0000000707097220 */ /* 0x000fe20000400000 */
[----:B------:R-:W-:-:S03]  /*0960*/  FFMA R6, R15, -0.5, |R6| ;  /* 0xbf0000000f067823 */ /* 0x000fc60000000406 */
[----:B------:R-:W-:Y:S02]  /*0970*/  FFMA R2, R2, R2, R9 ;  /* 0x0000000202027223 */ /* 0x000fe40000000009 */
[----:B------:R-:W-:-:S05]  /*0980*/  FMNMX R7, RZ, R6, !PT ;  /* 0x00000006ff077209 */ /* 0x000fca0007800000 */
[----:B------:R-:W-:-:S04]  /*0990*/  FFMA R2, R7, R7, R2 ;  /* 0x0000000707027223 */ /* 0x000fc80000000002 */
[----:B------:R-:W-:Y:S01]  /*09a0*/  VIADD R8, R2, 0xf3000000 ;  /* 0xf300000002087836 */ /* 0x000fe20000000000 */
[----:B------:R0:W1:Y:S04]  /*09b0*/  MUFU.RSQ R7, R2 ;  /* 0x0000000200077308 */ /* 0x0000680000001400 */
[----:B------:R-:W-:-:S13]  /*09c0*/  ISETP.GT.U32.AND P0, PT, R8, 0x727fffff, PT ;  /* 0x727fffff0800780c */ /* 0x000fda0003f04070 */
[----:B01----:R-:W-:Y:S05]  /*09d0*/  @!P0 BRA `(.L_x_322) ;  /* 0x0000000000108947 */ /* 0x003fea0003800000 */
[----:B------:R-:W-:-:S07]  /*09e0*/  MOV R14, 0xa00 ;  /* 0x00000a00000e7802 */ /* 0x000fce0000000f00 */
[----:B------:R-:W-:Y:S05]  /*09f0*/  CALL.REL.NOINC `($__internal_2_$__cuda_sm20_sqrt_rn_f32_slowpath) ;  /* 0x0000000000687944 */ /* 0x000fea0003c00000 */
[----:B------:R-:W-:Y:S01]  /*0a00*/  IMAD.MOV.U32 R13, RZ, RZ, R9 ;  /* 0x000000ffff0d7224 */ /* 0x000fe200078e0009 */
[----:B------:R-:W-:Y:S06]  /*0a10*/  BRA `(.L_x_323) ;  /* 0x0000000000107947 */ /* 0x000fec0003800000 */
.L_x_322:
[----:B------:R-:W-:Y:S01]  /*0a20*/  FMUL.FTZ R13, R2, R7 ;  /* 0x00000007020d7220 */ /* 0x000fe20000410000 */
[----:B------:R-:W-:-:S03]  /*0a30*/  FMUL.FTZ R7, R7, 0.5 ;  /* 0x3f00000007077820 */ /* 0x000fc60000410000 */
[----:B------:R-:W-:-:S04]  /*0a40*/  FFMA R2, -R13, R13, R2 ;  /* 0x0000000d0d027223 */ /* 0x000fc80000000102 */
[----:B------:R-:W-:-:S07]  /*0a50*/  FFMA R13, R2, R7, R13 ;  /* 0x00000007020d7223 */ /* 0x000fce000000000d */
.L_x_323:
[----:B------:R-:W-:Y:S05]  /*0a60*/  BSYNC.RECONVERGENT B1 ;  /* 0x0000000000017941 */ /* 0x000fea0003800200 */
.L_x_321:
[----:B------:R-:W-:Y:S01]  /*0a70*/  FSETP.GEU.AND P0, PT, R0, RZ, PT ;  /* 0x000000ff0000720b */ /* 0x000fe20003f0e000 */
[----:B------:R-:W-:-:S03]  /*0a80*/  FADD R13, -R13, -RZ ;  /* 0x800000ff0d0d7221 */ /* 0x000fc60000000100 */
[----:B------:R-:W-:-:S04]  /*0a90*/  FSETP.GEU.OR P0, PT, R3, RZ, P0 ;  /* 0x000000ff0300720b */ /* 0x000fc8000070e400 */
[----:B------:R-:W-:-:S13]  /*0aa0*/  FSETP.GEU.OR P0, PT, R6, RZ, P0 ;  /* 0x000000ff0600720b */ /* 0x000fda000070e400 */
[----:B------:R-:W-:-:S07]  /*0ab0*/  @!P0 FMNMX3 R13, |R3|, |R0|, |R6|, PT ;  /* 0x40000000030d8276 */ /* 0x000fce0003800606 */
.L_x_310:
[----:B------:R-:W-:Y:S05]  /*0ac0*/  BSYNC.RECONVERGENT B0 ;  /* 0x0000000000007941 */ /* 0x000fea0003800200 */
.L_x_308:
[----:B-1----:R-:W-:-:S13]  /*0ad0*/  FSETP.NE.AND P0, PT, |R13|, +INF , PT ;  /* 0x7f8000000d00780b */ /* 0x002fda0003f05200 */
[----:B------:R-:W-:Y:S05]  /*0ae0*/  @P0 BRA `(.L_x_324) ;  /* 0x0000000000240947 */ /* 0x000fea0003800000 */
[----:B------:R-:W-:Y:S01]  /*0af0*/  MOV R0, 0x10 ;  /* 0x0000001000007802 */ /* 0x000fe20000000f00 */
[----:B------:R-:W1:Y:S01]  /*0b00*/  LDCU.64 UR4, c[0x4][0x8] ;  /* 0x01000100ff0477ac */ /* 0x000e620008000a00 */
[----:B------:R-:W-:Y:S02]  /*0b10*/  CS2R R6, SRZ ;  /* 0x0000000000067805 */ /* 0x000fe4000001ff00 */
[----:B0-----:R0:W2:Y:S01]  /*0b20*/  LDC.64 R2, c[0x4][R0] ;  /* 0x0100000000027b82 */ /* 0x0010a20000000a00 */
[----:B-1----:R-:W-:Y:S01]  /*0b30*/  IMAD.U32 R4, RZ, RZ, UR4 ;  /* 0x00000004ff047e24 */ /* 0x002fe2000f8e00ff */
[----:B0-----:R-:W-:-:S07]  /*0b40*/  MOV R5, UR5 ;  /* 0x0000000500057c02 */ /* 0x001fce0008000f00 */
[----:B------:R-:W-:-:S07]  /*0b50*/  LEPC R20, `(.L_x_325) ;  /* 0x000000001014794e */ /* 0x000fce0000000000 */
[----:B--2---:R-:W-:Y:S05]  /*0b60*/  CALL.ABS.NOINC R2 ;  /* 0x0000000002007343 */ /* 0x004fea0003c00000 */
.L_x_325:
[----:B------:R-:W-:Y:S05]  /*0b70*/  EXIT ;  /* 0x000000000000794d */ /* 0x000fea0003800000 */
.L_x_324:
[----:B------:R-:W-:Y:S01]  /*0b80*/  STG.E desc[UR36][R4.64+0x60], R13 ;  /* 0x0000600d04007986 */ /* 0x000fe2000c101924 */
[----:B------:R-:W-:Y:S05]  /*0b90*/  EXIT ;  /* 0x000000000000794d */ /* 0x000fea0003800000 */
        .weak           $__internal_2_$__cuda_sm20_sqrt_rn_f32_slowpath
        .type           $__internal_2_$__cuda_sm20_sqrt_rn_f32_slowpath,@function
        .size           $__internal_2_$__cuda_sm20_sqrt_rn_f32_slowpath,($__internal_3_$__cuda_sm3x_div_rn_noftz_f32_slowpath - $__internal_2_$__cuda_sm20_sqrt_rn_f32_slowpath)
$__internal_2_$__cuda_sm20_sqrt_rn_f32_slowpath:
[----:B------:R-:W-:-:S13]  /*0ba0*/  LOP3.LUT P0, RZ, R2, 0x7fffffff, RZ, 0xc0, !PT ;  /* 0x7fffffff02ff7812 */ /* 0x000fda000780c0ff */
[----:B------:R-:W-:Y:S01]  /*0bb0*/  @!P0 IMAD.MOV.U32 R9, RZ, RZ, R2 ;  /* 0x000000ffff098224 */ /* 0x000fe200078e0002 */
[----:B------:R-:W-:Y:S06]  /*0bc0*/  @!P0 BRA `(.L_x_326) ;  /* 0x0000000000408947 */ /* 0x000fec0003800000 */
[----:B------:R-:W-:-:S13]  /*0bd0*/  FSETP.GEU.FTZ.AND P0, PT, R2, RZ, PT ;  /* 0x000000ff0200720b */ /* 0x000fda0003f1e000 */
[----:B------:R-:W-:Y:S01]  /*0be0*/  @!P0 IMAD.MOV.U32 R9, RZ, RZ, 0x7fffffff ;  /* 0x7fffffffff098424 */ /* 0x000fe200078e00ff */
[----:B------:R-:W-:Y:S06]  /*0bf0*/  @!P0 BRA `(.L_x_326) ;  /* 0x0000000000348947 */ /* 0x000fec0003800000 */
[----:B------:R-:W-:-:S13]  /*0c00*/  FSETP.GTU.FTZ.AND P0, PT, |R2|, +INF , PT ;  /* 0x7f8000000200780b */ /* 0x000fda0003f1c200 */
[----:B------:R-:W-:Y:S01]  /*0c10*/  @P0 FADD.FTZ R9, R2, 1 ;  /* 0x3f80000002090421 */ /* 0x000fe20000010000 */
[----:B------:R-:W-:Y:S06]  /*0c20*/  @P0 BRA `(.L_x_326) ;  /* 0x0000000000280947 */ /* 0x000fec0003800000 */
[----:B------:R-:W-:-:S13]  /*0c30*/  FSETP.NEU.FTZ.AND P0, PT, |R2|, +INF , PT ;  /* 0x7f8000000200780b */ /* 0x000fda0003f1d200 */
[----:B------:R-:W-:-:S04]  /*0c40*/  @P0 FFMA R10, R2, 1.84467440737095516160e+19, RZ ;  /* 0x5f800000020a0823 */ /* 0x000fc800000000ff */
[----:B------:R-:W0:Y:S02]  /*0c50*/  @P0 MUFU.RSQ R9, R10 ;  /* 0x0000000a00090308 */ /* 0x000e240000001400 */
[----:B0-----:R-:W-:Y:S01]  /*0c60*/  @P0 FMUL.FTZ R11, R10, R9 ;  /* 0x000000090a0b0220 */ /* 0x001fe20000410000 */
[----:B------:R-:W-:Y:S01]  /*0c70*/  @P0 FMUL.FTZ R13, R9, 0.5 ;  /* 0x3f000000090d0820 */ /* 0x000fe20000410000 */
[----:B------:R-:W-:Y:S02]  /*0c80*/  @!P0 IMAD.MOV.U32 R9, RZ, RZ, R2 ;  /* 0x000000ffff098224 */ /* 0x000fe400078e0002 */
[----:B------:R-:W-:-:S04]  /*0c90*/  @P0 FADD.FTZ R12, -R11, -RZ ;  /* 0x800000ff0b0c0221 */ /* 0x000fc80000010100 */
[----:B------:R-:W-:-:S04]  /*0ca0*/  @P0 FFMA R12, R11, R12, R10 ;  /* 0x0000000c0b0c0223 */ /* 0x000fc8000000000a */
[----:B------:R-:W-:-:S04]  /*0cb0*/  @P0 FFMA R12, R12, R13, R11 ;  /* 0x0000000d0c0c0223 */ /* 0x000fc8000000000b */
[----:B------:R-:W-:-:S07]  /*0cc0*/  @P0 FMUL.FTZ R9, R12, 2.3283064365386962891e-10 ;  /* 0x2f8000000c090820 */ /* 0x000fce0000410000 */
.L_x_326:
[----:B------:R-:W-:Y:S02]  /*0cd0*/  IMAD.MOV.U32 R10, RZ, RZ, R14 ;  /* 0x000000ffff0a7224 */ /* 0x000fe400078e000e */
[----:B------:R-:W-:-:S04]  /*0ce0*/  IMAD.MOV.U32 R11, RZ, RZ, 0x0 ;  /* 0x00000000ff0b7424 */ /* 0x000fc800078e00ff */
[----:B------:R-:W-:Y:S05]  /*0cf0*/  RET.REL.NODEC R10 `(_ZN6cutsim11diff_kernelEP12CudaNodeDataiP12VolumeParams) ;  /* 0xfffffff00ac07950 */ /* 0x000fea0003c3ffff */
        .weak           $__internal_3_$__cuda_sm3x_div_rn_noftz_f32_slowpath
        .type           $__internal_3_$__cuda_sm3x_div_rn_noftz_f32_slowpath,@function
        .size           $__internal_3_$__cuda_sm3x_div_rn_noftz_f32_slowpath,(.L_x_358 - $__internal_3_$__cuda_sm3x_div_rn_noftz_f32_slowpath)
$__internal_3_$__cuda_sm3x_div_rn_noftz_f32_slowpath:
[----:B------:R-:W-:Y:S01]  /*0d00*/  SHF.R.U32.HI R10, RZ, 0x17, R3 ;  /* 0x00000017ff0a7819 */ /* 0x000fe20000011603 */
[----:B------:R-:W-:Y:S01]  /*0d10*/  BSSY.RECONVERGENT B2, `(.L_x_327) ;  /* 0x0000063000027945 */ /* 0x000fe20003800200 */
[--C-:B------:R-:W-:Y:S01]  /*0d20*/  SHF.R.U32.HI R9, RZ, 0x17, R0.reuse ;  /* 0x00000017ff097819 */ /* 0x100fe20000011600 */
[----:B------:R-:W-:Y:S01]  /*0d30*/  IMAD.MOV.U32 R12, RZ, RZ, R0 ;  /* 0x000000ffff0c7224 */ /* 0x000fe200078e0000 */
[----:B------:R-:W-:Y:S02]  /*0d40*/  LOP3.LUT R10, R10, 0xff, RZ, 0xc0, !PT ;  /* 0x000000ff0a0a7812 */ /* 0x000fe400078ec0ff */
[----:B------:R-:W-:Y:S02]  /*0d50*/  LOP3.LUT R11, R9, 0xff, RZ, 0xc0, !PT ;  /* 0x000000ff090b7812 */ /* 0x000fe400078ec0ff */
[----:B------:R-:W-:-:S03]  /*0d60*/  IADD3 R14, PT, PT, R10, -0x1, RZ ;  /* 0xffffffff0a0e7810 */ /* 0x000fc60007ffe0ff */
[----:B------:R-:W-:Y:S01]  /*0d70*/  VIADD R13, R11, 0xffffffff ;  /* 0xffffffff0b0d7836 */ /* 0x000fe20000000000 */
[----:B------:R-:W-:-:S04]  /*0d80*/  ISETP.GT.U32.AND P0, PT, R14, 0xfd, PT ;  /* 0x000000fd0e00780c */ /* 0x000fc80003f04070 */
[----:B------:R-:W-:-:S13]  /*0d90*/  ISETP.GT.U32.OR P0, PT, R13, 0xfd, P0 ;  /* 0x000000fd0d00780c */ /* 0x000fda0000704470 */
[----:B------:R-:W-:Y:S01]  /*0da0*/  @!P0 IMAD.MOV.U32 R9, RZ, RZ, RZ ;  /* 0x000000ffff098224 */ /* 0x000fe200078e00ff */
        /* <DEDUP_REMOVED lines=19> */
[----:B------:R-:W-:Y:S02]  /*0ee0*/  @P0 IMAD.MOV.U32 R9, RZ, RZ, RZ ;  /* 0x000000ffff090224 */ /* 0x000fe400078e00ff */
[----:B------:R-:W-:Y:S01]  /*0ef0*/  @!P0 FFMA R12, R0, 1.84467440737095516160e+19, RZ ;  /* 0x5f800000000c8823 */ /* 0x000fe200000000ff */
[----:B------:R-:W-:Y:S02]  /*0f00*/  @!P0 IMAD.MOV.U32 R9, RZ, RZ, -0x40 ;  /* 0xffffffc0ff098424 */ /* 0x000fe400078e00ff */
[----:B------:R-:W-:-:S03]  /*0f10*/  @!P1 FFMA R3, R3, 1.84467440737095516160e+19, RZ ;  /* 0x5f80000003039823 */ /* 0x000fc600000000ff */
[----:B------:R-:W-:-:S07]  /*0f20*/  @!P1 IADD3 R9, PT, PT, R9, 0x40, RZ ;  /* 0x0000004009099810 */ /* 0x000fce0007ffe0ff */
.L_x_328:
[----:B------:R-:W-:Y:S01]  /*0f30*/  LEA R0, R10, 0xc0800000, 0x17 ;  /* 0xc08000000a007811 */ /* 0x000fe200078eb8ff */
[----:B------:R-:W-:Y:S01]  /*0f40*/  VIADD R11, R11, 0xffffff81 ;  /* 0xffffff810b0b7836 */ /* 0x000fe20000000000 */
[----:B------:R-:W-:Y:S03]  /*0f50*/  BSSY.RECONVERGENT B3, `(.L_x_333) ;  /* 0x0000035000037945 */ /* 0x000fe60003800200 */
[----:B------:R-:W-:Y:S01]  /*0f60*/  IMAD.IADD R3, R3, 0x1, -R0 ;  /* 0x0000000103037824 */ /* 0x000fe200078e0a00 */
[C---:B------:R-:W-:Y:S01]  /*0f70*/  IADD3 R10, PT, PT, R11.reuse, 0x7f, -R10 ;  /* 0x0000007f0b0a7810 */ /* 0x040fe20007ffe80a */
[----:B------:R-:W-:Y:S02]  /*0f80*/  IMAD R0, R11, -0x800000, R12 ;  /* 0xff8000000b007824 */ /* 0x000fe400078e020c */
[----:B------:R-:W0:Y:S01]  /*0f90*/  MUFU.RCP R13, R3 ;  /* 0x00000003000d7308 */ /* 0x000e220000001000 */
[----:B------:R-:W-:Y:S01]  /*0fa0*/  FADD.FTZ R15, -R3, -RZ ;  /* 0x800000ff030f7221 */ /* 0x000fe20000010100 */
[----:B------:R-:W-:-:S03]  /*0fb0*/  IMAD.IADD R10, R10, 0x1, R9 ;  /* 0x000000010a0a7824 */ /* 0x000fc600078e0209 */
        /* <DEDUP_REMOVED lines=8> */
[----:B------:R-:W-:-:S05]  /*1040*/  LOP3.LUT R3, R3, 0xff, RZ, 0xc0, !PT ;  /* 0x000000ff03037812 */ /* 0x000fca00078ec0ff */
[----:B------:R-:W-:-:S04]  /*1050*/  IMAD.IADD R11, R3, 0x1, R10 ;  /* 0x00000001030b7824 */ /* 0x000fc800078e020a */
[----:B------:R-:W-:-:S05]  /*1060*/  VIADD R3, R11, 0xffffffff ;  /* 0xffffffff0b037836 */ /* 0x000fca0000000000 */
        /* <DEDUP_REMOVED lines=9> */
[CCC-:B------:R-:W-:Y:S01]  /*1100*/  FFMA.RZ R3, R17.reuse, R15.reuse, R12.reuse ;  /* 0x0000000f11037223 */ /* 0x1c0fe2000000c00c */
[-CC-:B------:R-:W-:Y:S01]  /*1110*/  FFMA.RM R10, R17, R15.reuse, R12.reuse ;  /* 0x0000000f110a7223 */ /* 0x180fe2000000400c */
[C---:B------:R-:W-:Y:S02]  /*1120*/  ISETP.NE.AND P2, PT, R11.reuse, RZ, PT ;  /* 0x000000ff0b00720c */ /* 0x040fe40003f45270 */
[----:B------:R-:W-:Y:S02]  /*1130*/  ISETP.NE.AND P1, PT, R11, RZ, PT ;  /* 0x000000ff0b00720c */ /* 0x000fe40003f25270 */
[----:B------:R-:W-:Y:S01]  /*1140*/  LOP3.LUT R9, R3, 0x7fffff, RZ, 0xc0, !PT ;  /* 0x007fffff03097812 */ /* 0x000fe200078ec0ff */
[----:B------:R-:W-:Y:S01]  /*1150*/  FFMA.RP R3, R17, R15, R12 ;  /* 0x0000000f11037223 */ /* 0x000fe2000000800c */
[----:B------:R-:W-:Y:S01]  /*1160*/  IADD3 R12, PT, PT, R11, 0x20, RZ ;  /* 0x000000200b0c7810 */ /* 0x000fe20007ffe0ff */
[----:B------:R-:W-:Y:S01]  /*1170*/  IMAD.MOV R11, RZ, RZ, -R11 ;  /* 0x000000ffff0b7224 */ /* 0x000fe200078e0a0b */
[----:B------:R-:W-:-:S02]  /*1180*/  LOP3.LUT R9, R9, 0x800000, RZ, 0xfc, !PT ;  /* 0x0080000009097812 */ /* 0x000fc400078efcff */
[----:B------:R-:W-:Y:S02]  /*1190*/  FSETP.NEU.FTZ.AND P0, PT, R3, R10, PT ;  /* 0x0000000a0300720b */ /* 0x000fe40003f1d000 */
[----:B------:R-:W-:Y:S02]  /*11a0*/  SHF.L.U32 R12, R9, R12, RZ ;  /* 0x0000000c090c7219 */ /* 0x000fe400000006ff */
[----:B------:R-:W-:Y:S02]  /*11b0*/  SEL R10, R11, RZ, P2 ;  /* 0x000000ff0b0a7207 */ /* 0x000fe40001000000 */
[----:B------:R-:W-:Y:S02]  /*11c0*/  ISETP.NE.AND P1, PT, R12, RZ, P1 ;  /* 0x000000ff0c00720c */ /* 0x000fe40000f25270 */
[----:B------:R-:W-:Y:S02]  /*11d0*/  SHF.R.U32.HI R10, RZ, R10, R9 ;  /* 0x0000000aff0a7219 */ /* 0x000fe40000011609 */
[----:B------:R-:W-:-:S02]  /*11e0*/  PLOP3.LUT P0, PT, P0, P1, PT, 0xf8, 0x8f ;  /* 0x00000000008f781c */ /* 0x000fc40000703f70 */
[----:B------:R-:W-:Y:S02]  /*11f0*/  SHF.R.U32.HI R12, RZ, 0x1, R10 ;  /* 0x00000001ff0c7819 */ /* 0x000fe4000001160a */
[----:B------:R-:W-:-:S04]  /*1200*/  SEL R3, RZ, 0x1, !P0 ;  /* 0x00000001ff037807 */ /* 0x000fc80004000000 */
[----:B------:R-:W-:-:S04]  /*1210*/  LOP3.LUT R3, R3, 0x1, R12, 0xf8, !PT ;  /* 0x0000000103037812 */ /* 0x000fc800078ef80c */
[----:B------:R-:W-:-:S05]  /*1220*/  LOP3.LUT R3, R3, R10, RZ, 0xc0, !PT ;  /* 0x0000000a03037212 */ /* 0x000fca00078ec0ff */
[----:B------:R-:W-:-:S05]  /*1230*/  IMAD.IADD R3, R12, 0x1, R3 ;  /* 0x000000010c037824 */ /* 0x000fca00078e0203 */
[----:B------:R-:W-:Y:S01]  /*1240*/  LOP3.LUT R0, R3, R0, RZ, 0xfc, !PT ;  /* 0x0000000003007212 */ /* 0x000fe200078efcff */
[----:B------:R-:W-:Y:S06]  /*1250*/  BRA `(.L_x_336) ;  /* 0x0000000000107947 */ /* 0x000fec0003800000 */
.L_x_335:
[----:B------:R-:W-:-:S04]  /*1260*/  LOP3.LUT R0, R0, 0x80000000, RZ, 0xc0, !PT ;  /* 0x8000000000007812 */ /* 0x000fc800078ec0ff */
[----:B------:R-:W-:Y:S01]  /*1270*/  LOP3.LUT R0, R0, 0x7f800000, RZ, 0xfc, !PT ;  /* 0x7f80000000007812 */ /* 0x000fe200078efcff */
[----:B------:R-:W-:Y:S06]  /*1280*/  BRA `(.L_x_336) ;  /* 0x0000000000047947 */ /* 0x000fec0003800000 */
.L_x_334:
[----:B------:R-:W-:-:S07]  /*1290*/  IMAD R0, R10, 0x800000, R0 ;  /* 0x008000000a007824 */ /* 0x000fce00078e0200 */
.L_x_336:
[----:B------:R-:W-:Y:S05]  /*12a0*/  BSYNC.RECONVERGENT B3 ;  /* 0x0000000000037941 */ /* 0x000fea0003800200 */
.L_x_333:
[----:B------:R-:W-:Y:S05]  /*12b0*/  BRA `(.L_x_337) ;  /* 0x0000000000207947 */ /* 0x000fea0003800000 */
.L_x_332:
[----:B------:R-:W-:-:S04]  /*12c0*/  LOP3.LUT R0, R3, 0x80000000, R12, 0x48, !PT ;  /* 0x8000000003007812 */ /* 0x000fc800078e480c */
[----:B------:R-:W-:Y:S01]  /*12d0*/  LOP3.LUT R0, R0, 0x7f800000, RZ, 0xfc, !PT ;  /* 0x7f80000000007812 */ /* 0x000fe200078efcff */
[----:B------:R-:W-:Y:S06]  /*12e0*/  BRA `(.L_x_337) ;  /* 0x0000000000147947 */ /* 0x000fec0003800000 */
.L_x_331:
[----:B------:R-:W-:Y:S01]  /*12f0*/  LOP3.LUT R0, R3, 0x80000000, R12, 0x48, !PT ;  /* 0x8000000003007812 */ /* 0x000fe200078e480c */
[----:B------:R-:W-:Y:S06]  /*1300*/  BRA `(.L_x_337) ;  /* 0x00000000000c7947 */ /* 0x000fec0003800000 */
.L_x_330:
[----:B------:R-:W0:Y:S01]  /*1310*/  MUFU.RSQ R0, -QNAN ;  /* 0xffc0000000007908 */ /* 0x000e220000001400 */
[----:B------:R-:W-:Y:S05]  /*1320*/  BRA `(.L_x_337) ;  /* 0x0000000000047947 */ /* 0x000fea0003800000 */
.L_x_329:
[----:B------:R-:W-:-:S07]  /*1330*/  FADD.FTZ R0, R0, R3 ;  /* 0x0000000300007221 */ /* 0x000fce0000010000 */
.L_x_337:
[----:B------:R-:W-:Y:S05]  /*1340*/  BSYNC.RECONVERGENT B2 ;  /* 0x0000000000027941 */ /* 0x000fea0003800200 */
.L_x_327:
[----:B------:R-:W-:-:S04]  /*1350*/  IMAD.MOV.U32 R3, RZ, RZ, 0x0 ;  /* 0x00000000ff037424 */ /* 0x000fc800078e00ff */
[----:B0-----:R-:W-:Y:S05]  /*1360*/  RET.REL.NODEC R2 `(_ZN6cutsim11diff_kernelEP12CudaNodeDataiP12VolumeParams) ;  /* 0xffffffec02247950 */ /* 0x001fea0003c3ffff */
.L_x_338:
        /* <DEDUP_REMOVED lines=9> */
.L_x_358:


//--------------------- .nv.global.init           --------------------------
	.section	.nv.global.init,"aw",@progbits
.nv.global.init:
	.type		$str,@object
	.size		$str,($str$1 - $str)
$str:
        /*0000*/ 	.byte	0xe5, 0x9d, 0x90, 0xe6, 0xa0, 0x87, 0xe6, 0xa3, 0x80, 0xe6, 0x9f, 0xa5, 0x66, 0x61, 0x6c, 0x73
        /*0010*/ 	.byte	0x65, 0x00
	.type		$str$1,@object
	.size		$str$1,(.L_1 - $str$1)
$str$1:
        /*0012*/ 	.byte	0xe7, 0xbb, 0x93, 0xe6, 0x9e, 0x9c, 0xe6, 0xa3, 0x80, 0xe6, 0x9f, 0xa5, 0x66, 0x61, 0x6c, 0x73
        /*0022*/ 	.byte	0x65, 0x00
.L_1:


//--------------------- .nv.shared.reserved.0     --------------------------
	.section	.nv.shared.reserved.0,"aw",@nobits
	.weak		__nv_reservedSMEM_offset_0_alias
	.size		__nv_reservedSMEM_offset_0_alias, 0, 64
	.other		__nv_reservedSMEM_offset_0_alias,@"STO_CUDA_RESERVED_SHARED STV_DEFAULT"
__nv_reservedSMEM_offset_0_alias:
	.zero		0
	.zero		64


//--------------------- .nv.constant0._ZN6cutsim17blade_diff_kernelEP12CudaNodeDataiP11BladeParamsPfS4_Pii --------------------------
	.section	.nv.constant0._ZN6cutsim17blade_diff_kernelEP12CudaNodeDataiP11BladeParamsPfS4_Pii,"a",@progbits
	.sectionflags	@""
	.align	4
.nv.constant0._ZN6cutsim17blade_diff_kernelEP12CudaNodeDataiP11BladeParamsPfS4_Pii:
	.zero		948


//--------------------- .nv.constant0._ZN6cutsim11diff_kernelEP12CudaNodeDataiP12VolumeParams --------------------------
	.section	.nv.constant0._ZN6cutsim11diff_kernelEP12CudaNodeDataiP12VolumeParams,"a",@progbits
	.sectionflags	@""
	.align	4
.nv.constant0._ZN6cutsim11diff_kernelEP12CudaNodeDataiP12VolumeParams:
	.zero		920


//--------------------- SYMBOLS --------------------------

	.type		.nv.reservedSmem.offset0,@object
	.size		.nv.reservedSmem.offset0,0x4
	.type		vprintf,@function
